//
// Generated by NVIDIA NVVM Compiler
//
// Compiler Build ID: CL-36424714
// Cuda compilation tools, release 13.0, V13.0.88
// Based on NVVM 20.0.0
//

.version 9.0
.target sm_100
.address_size 64

	// .globl	_Z12single_pixelPfS_S_S_Piii
.func  (.param .b64 func_retval0) __internal_accurate_pow
(
	.param .b64 __internal_accurate_pow_param_0,
	.param .b64 __internal_accurate_pow_param_1
)
;
.global .align 4 .b8 precalc_xorwow_matrix[102400];
.global .align 4 .b8 precalc_xorwow_offset_matrix[102400];
.global .align 4 .b8 mrg32k3aM1[2304];
.global .align 4 .b8 mrg32k3aM2[2304];
.global .align 4 .b8 mrg32k3aM1SubSeq[2016];
.global .align 4 .b8 mrg32k3aM2SubSeq[2016];
.global .align 4 .b8 mrg32k3aM1Seq[2304];
.global .align 4 .b8 mrg32k3aM2Seq[2304];
.const .align 8 .b8 __cr_lgamma_table[72];

.visible .entry _Z12single_pixelPfS_S_S_Piii(
	.param .u64 .ptr .align 1 _Z12single_pixelPfS_S_S_Piii_param_0,
	.param .u64 .ptr .align 1 _Z12single_pixelPfS_S_S_Piii_param_1,
	.param .u64 .ptr .align 1 _Z12single_pixelPfS_S_S_Piii_param_2,
	.param .u64 .ptr .align 1 _Z12single_pixelPfS_S_S_Piii_param_3,
	.param .u64 .ptr .align 1 _Z12single_pixelPfS_S_S_Piii_param_4,
	.param .u32 _Z12single_pixelPfS_S_S_Piii_param_5,
	.param .u32 _Z12single_pixelPfS_S_S_Piii_param_6
)
{
	.reg .pred 	%p<85>;
	.reg .b32 	%r<131>;
	.reg .b32 	%f<484>;
	.reg .b64 	%rd<28>;
	.reg .b64 	%fd<34>;

	ld.param.u64 	%rd3, [_Z12single_pixelPfS_S_S_Piii_param_0];
	ld.param.u64 	%rd5, [_Z12single_pixelPfS_S_S_Piii_param_2];
	ld.param.u64 	%rd6, [_Z12single_pixelPfS_S_S_Piii_param_3];
	ld.param.u32 	%r24, [_Z12single_pixelPfS_S_S_Piii_param_5];
	ld.param.u32 	%r26, [_Z12single_pixelPfS_S_S_Piii_param_6];
	cvta.to.global.u64 	%rd1, %rd3;
	mov.u32 	%r27, %ctaid.x;
	mov.u32 	%r28, %ntid.x;
	mov.u32 	%r29, %tid.x;
	mad.lo.s32 	%r1, %r27, %r28, %r29;
	mov.u32 	%r30, %ctaid.y;
	mov.u32 	%r31, %ntid.y;
	mov.u32 	%r32, %tid.y;
	mad.lo.s32 	%r33, %r30, %r31, %r32;
	setp.gt.s32 	%p4, %r1, %r24;
	setp.gt.s32 	%p5, %r33, %r26;
	or.pred  	%p6, %p4, %p5;
	@%p6 bra 	$L__BB0_44;
	ld.param.u32 	%r120, [_Z12single_pixelPfS_S_S_Piii_param_5];
	cvta.to.global.u64 	%rd8, %rd6;
	cvta.to.global.u64 	%rd9, %rd5;
	ld.global.f32 	%f121, [%rd8+4];
	ld.global.f32 	%f122, [%rd8];
	sub.f32 	%f123, %f121, %f122;
	cvt.rn.f32.s32 	%f124, %r120;
	div.rn.f32 	%f125, %f123, %f124;
	ld.global.f32 	%f126, [%rd8+12];
	ld.global.f32 	%f127, [%rd8+8];
	sub.f32 	%f128, %f126, %f127;
	cvt.rn.f32.u32 	%f129, %r26;
	div.rn.f32 	%f130, %f128, %f129;
	cvt.rn.f32.s32 	%f131, %r1;
	fma.rn.f32 	%f132, %f125, %f131, %f122;
	cvt.rn.f32.u32 	%f133, %r33;
	fma.rn.f32 	%f134, %f130, %f133, %f127;
	ld.global.f32 	%f459, [%rd9];
	ld.global.f32 	%f458, [%rd9+4];
	ld.global.f32 	%f457, [%rd9+8];
	sub.f32 	%f135, %f132, %f459;
	sub.f32 	%f136, %f134, %f458;
	mov.f32 	%f480, 0f00000000;
	sub.f32 	%f137, %f480, %f457;
	mul.f32 	%f138, %f136, %f136;
	fma.rn.f32 	%f139, %f135, %f135, %f138;
	fma.rn.f32 	%f140, %f137, %f137, %f139;
	sqrt.rn.f32 	%f141, %f140;
	div.rn.f32 	%f456, %f135, %f141;
	div.rn.f32 	%f455, %f136, %f141;
	div.rn.f32 	%f454, %f137, %f141;
	ld.global.f32 	%f7, [%rd1];
	ld.global.f32 	%f8, [%rd1+4];
	ld.global.f32 	%f9, [%rd1+8];
	ld.global.f32 	%f142, [%rd1+12];
	mul.f32 	%f10, %f142, %f142;
	ld.global.f32 	%f11, [%rd1+60];
	ld.global.f32 	%f12, [%rd1+64];
	ld.global.f32 	%f13, [%rd1+68];
	ld.global.f32 	%f143, [%rd1+72];
	mul.f32 	%f14, %f143, %f143;
	ld.global.f32 	%f15, [%rd1+120];
	ld.global.f32 	%f16, [%rd1+124];
	ld.global.f32 	%f17, [%rd1+128];
	ld.global.f32 	%f144, [%rd1+132];
	mul.f32 	%f18, %f144, %f144;
	ld.global.f32 	%f19, [%rd1+180];
	ld.global.f32 	%f20, [%rd1+184];
	ld.global.f32 	%f21, [%rd1+188];
	ld.global.f32 	%f145, [%rd1+192];
	mul.f32 	%f22, %f145, %f145;
	mov.f32 	%f463, 0f3F800000;
	mov.b32 	%r123, 0;
	mov.f32 	%f479, %f480;
	mov.f32 	%f478, %f480;
$L__BB0_2:
	sub.f32 	%f147, %f459, %f7;
	sub.f32 	%f148, %f458, %f8;
	sub.f32 	%f149, %f457, %f9;
	mul.f32 	%f150, %f148, %f455;
	fma.rn.f32 	%f151, %f147, %f456, %f150;
	fma.rn.f32 	%f152, %f149, %f454, %f151;
	add.f32 	%f33, %f152, %f152;
	mul.f32 	%f153, %f148, %f148;
	fma.rn.f32 	%f154, %f147, %f147, %f153;
	fma.rn.f32 	%f155, %f149, %f149, %f154;
	sub.f32 	%f156, %f155, %f10;
	mul.f32 	%f157, %f156, 0fC0800000;
	fma.rn.f32 	%f34, %f33, %f33, %f157;
	setp.le.f32 	%p7, %f34, 0f00000000;
	mov.f32 	%f464, 0fBF800000;
	@%p7 bra 	$L__BB0_4;
	sqrt.rn.f32 	%f158, %f34;
	sub.f32 	%f159, %f158, %f33;
	mul.f32 	%f160, %f159, 0f3F000000;
	neg.f32 	%f161, %f33;
	sub.f32 	%f162, %f161, %f158;
	mul.f32 	%f163, %f162, 0f3F000000;
	setp.gt.f32 	%p8, %f160, 0f00000000;
	setp.gt.f32 	%p9, %f163, 0f00000000;
	min.f32 	%f164, %f160, %f163;
	selp.f32 	%f165, %f164, 0fBF800000, %p9;
	selp.f32 	%f464, %f165, 0fBF800000, %p8;
$L__BB0_4:
	sub.f32 	%f167, %f459, %f11;
	sub.f32 	%f168, %f458, %f12;
	sub.f32 	%f169, %f457, %f13;
	mul.f32 	%f170, %f168, %f455;
	fma.rn.f32 	%f171, %f167, %f456, %f170;
	fma.rn.f32 	%f172, %f169, %f454, %f171;
	add.f32 	%f37, %f172, %f172;
	mul.f32 	%f173, %f168, %f168;
	fma.rn.f32 	%f174, %f167, %f167, %f173;
	fma.rn.f32 	%f175, %f169, %f169, %f174;
	sub.f32 	%f176, %f175, %f14;
	mul.f32 	%f177, %f176, 0fC0800000;
	fma.rn.f32 	%f38, %f37, %f37, %f177;
	setp.le.f32 	%p10, %f38, 0f00000000;
	mov.f32 	%f465, 0fBF800000;
	@%p10 bra 	$L__BB0_6;
	sqrt.rn.f32 	%f178, %f38;
	sub.f32 	%f179, %f178, %f37;
	mul.f32 	%f180, %f179, 0f3F000000;
	neg.f32 	%f181, %f37;
	sub.f32 	%f182, %f181, %f178;
	mul.f32 	%f183, %f182, 0f3F000000;
	setp.gt.f32 	%p11, %f180, 0f00000000;
	setp.gt.f32 	%p12, %f183, 0f00000000;
	min.f32 	%f184, %f180, %f183;
	selp.f32 	%f185, %f184, 0fBF800000, %p12;
	selp.f32 	%f465, %f185, 0fBF800000, %p11;
$L__BB0_6:
	sub.f32 	%f187, %f459, %f15;
	sub.f32 	%f188, %f458, %f16;
	sub.f32 	%f189, %f457, %f17;
	mul.f32 	%f190, %f188, %f455;
	fma.rn.f32 	%f191, %f187, %f456, %f190;
	fma.rn.f32 	%f192, %f189, %f454, %f191;
	add.f32 	%f41, %f192, %f192;
	mul.f32 	%f193, %f188, %f188;
	fma.rn.f32 	%f194, %f187, %f187, %f193;
	fma.rn.f32 	%f195, %f189, %f189, %f194;
	sub.f32 	%f196, %f195, %f18;
	mul.f32 	%f197, %f196, 0fC0800000;
	fma.rn.f32 	%f42, %f41, %f41, %f197;
	setp.le.f32 	%p13, %f42, 0f00000000;
	mov.f32 	%f466, 0fBF800000;
	@%p13 bra 	$L__BB0_8;
	sqrt.rn.f32 	%f198, %f42;
	sub.f32 	%f199, %f198, %f41;
	mul.f32 	%f200, %f199, 0f3F000000;
	neg.f32 	%f201, %f41;
	sub.f32 	%f202, %f201, %f198;
	mul.f32 	%f203, %f202, 0f3F000000;
	setp.gt.f32 	%p14, %f200, 0f00000000;
	setp.gt.f32 	%p15, %f203, 0f00000000;
	min.f32 	%f204, %f200, %f203;
	selp.f32 	%f205, %f204, 0fBF800000, %p15;
	selp.f32 	%f466, %f205, 0fBF800000, %p14;
$L__BB0_8:
	sub.f32 	%f207, %f459, %f19;
	sub.f32 	%f208, %f458, %f20;
	sub.f32 	%f209, %f457, %f21;
	mul.f32 	%f210, %f208, %f455;
	fma.rn.f32 	%f211, %f207, %f456, %f210;
	fma.rn.f32 	%f212, %f209, %f454, %f211;
	add.f32 	%f45, %f212, %f212;
	mul.f32 	%f213, %f208, %f208;
	fma.rn.f32 	%f214, %f207, %f207, %f213;
	fma.rn.f32 	%f215, %f209, %f209, %f214;
	sub.f32 	%f216, %f215, %f22;
	mul.f32 	%f217, %f216, 0fC0800000;
	fma.rn.f32 	%f46, %f45, %f45, %f217;
	setp.le.f32 	%p16, %f46, 0f00000000;
	mov.f32 	%f467, 0fBF800000;
	@%p16 bra 	$L__BB0_10;
	sqrt.rn.f32 	%f218, %f46;
	sub.f32 	%f219, %f218, %f45;
	mul.f32 	%f220, %f219, 0f3F000000;
	neg.f32 	%f221, %f45;
	sub.f32 	%f222, %f221, %f218;
	mul.f32 	%f223, %f222, 0f3F000000;
	setp.gt.f32 	%p17, %f220, 0f00000000;
	setp.gt.f32 	%p18, %f223, 0f00000000;
	min.f32 	%f224, %f220, %f223;
	selp.f32 	%f225, %f224, 0fBF800000, %p18;
	selp.f32 	%f467, %f225, 0fBF800000, %p17;
$L__BB0_10:
	setp.geu.f32 	%p19, %f464, 0f4F000000;
	setp.leu.f32 	%p20, %f464, 0f00000000;
	or.pred  	%p21, %p19, %p20;
	selp.s32 	%r35, -1, 0, %p21;
	selp.f32 	%f226, 0f4F000000, %f464, %p21;
	setp.lt.f32 	%p22, %f465, %f226;
	setp.gt.f32 	%p23, %f465, 0f00000000;
	and.pred  	%p24, %p22, %p23;
	selp.b32 	%r36, 1, %r35, %p24;
	selp.f32 	%f227, %f465, %f226, %p24;
	setp.lt.f32 	%p25, %f466, %f227;
	setp.gt.f32 	%p26, %f466, 0f00000000;
	and.pred  	%p27, %p25, %p26;
	selp.b32 	%r37, 2, %r36, %p27;
	selp.f32 	%f228, %f466, %f227, %p27;
	setp.lt.f32 	%p28, %f467, %f228;
	setp.gt.f32 	%p29, %f467, 0f00000000;
	and.pred  	%p30, %p28, %p29;
	selp.b32 	%r4, 3, %r37, %p30;
	selp.f32 	%f49, %f467, %f228, %p30;
	setp.eq.s32 	%p31, %r4, -1;
	@%p31 bra 	$L__BB0_34;
	ld.param.u32 	%r121, [_Z12single_pixelPfS_S_S_Piii_param_5];
	ld.param.u64 	%rd24, [_Z12single_pixelPfS_S_S_Piii_param_1];
	ld.param.u64 	%rd23, [_Z12single_pixelPfS_S_S_Piii_param_0];
	mov.u32 	%r40, %ctaid.y;
	mov.u32 	%r41, %ntid.y;
	mov.u32 	%r42, %tid.y;
	mad.lo.s32 	%r43, %r40, %r41, %r42;
	mul.lo.s32 	%r44, %r121, %r43;
	mov.u32 	%r45, %ctaid.x;
	mov.u32 	%r46, %ntid.x;
	mov.u32 	%r47, %tid.x;
	mad.lo.s32 	%r48, %r45, %r46, %r47;
	mad.lo.s32 	%r49, %r26, %r48, %r44;
	xor.b32  	%r50, %r49, -1429050551;
	mul.lo.s32 	%r51, %r50, 1099087573;
	add.s32 	%r130, %r51, 123456789;
	xor.b32  	%r128, %r51, 362436069;
	setp.gt.s32 	%p32, %r49, -1;
	selp.b32 	%r52, -644748465, -1947113066, %p32;
	add.s32 	%r129, %r52, 521288629;
	xor.b32  	%r126, %r52, 88675123;
	add.s32 	%r127, %r51, 5783321;
	mul.lo.s32 	%r53, %r4, 15;
	cvta.to.global.u64 	%rd10, %rd23;
	mul.wide.u32 	%rd11, %r53, 4;
	add.s64 	%rd12, %rd10, %rd11;
	ld.global.f32 	%f50, [%rd12+16];
	ld.global.f32 	%f51, [%rd12+20];
	ld.global.f32 	%f52, [%rd12+24];
	ld.global.f32 	%f53, [%rd12+28];
	ld.global.f32 	%f54, [%rd12+32];
	ld.global.f32 	%f55, [%rd12+36];
	ld.global.f32 	%f56, [%rd12+40];
	ld.global.f32 	%f57, [%rd12+44];
	ld.global.f32 	%f58, [%rd12+48];
	ld.global.f32 	%f229, [%rd12+52];
	ld.global.f32 	%f59, [%rd12+56];
	cvta.to.global.u64 	%rd13, %rd24;
	ld.global.f32 	%f60, [%rd13];
	ld.global.f32 	%f230, [%rd13+4];
	sub.f32 	%f61, %f230, %f60;
	ld.global.f32 	%f231, [%rd13+16];
	ld.global.f32 	%f62, [%rd13+8];
	ld.global.f32 	%f232, [%rd13+12];
	sub.f32 	%f63, %f232, %f62;
	ld.global.f32 	%f233, [%rd12];
	ld.global.f32 	%f234, [%rd12+4];
	ld.global.f32 	%f235, [%rd12+8];
	cvt.f64.f32 	%fd12, %f229;
	mul.f64 	%fd1, %fd12, 0d3FD0000000000000;
	{
	.reg .b32 %temp; 
	mov.b64 	{%temp, %r10}, %fd1;
	}
	shr.u32 	%r54, %r10, 20;
	and.b32  	%r55, %r54, 2047;
	add.s32 	%r56, %r55, -1012;
	mov.b64 	%rd14, %fd1;
	shl.b64 	%rd15, %rd14, %r56;
	setp.eq.s64 	%p1, %rd15, -9223372036854775808;
	cvt.rzi.f64.f64 	%fd2, %fd1;
	abs.f64 	%fd3, %fd1;
	setp.neu.f64 	%p34, %fd3, 0d3FE0000000000000;
	and.pred  	%p2, %p34, %p1;
	fma.rn.f32 	%f64, %f49, %f456, %f459;
	fma.rn.f32 	%f236, %f49, %f455, %f458;
	fma.rn.f32 	%f65, %f49, %f454, %f457;
	sub.f32 	%f237, %f64, %f233;
	sub.f32 	%f238, %f236, %f234;
	sub.f32 	%f239, %f65, %f235;
	mul.f32 	%f240, %f238, %f238;
	fma.rn.f32 	%f241, %f237, %f237, %f240;
	fma.rn.f32 	%f242, %f239, %f239, %f241;
	sqrt.rn.f32 	%f243, %f242;
	div.rn.f32 	%f66, %f237, %f243;
	div.rn.f32 	%f67, %f238, %f243;
	div.rn.f32 	%f68, %f239, %f243;
	cvt.f64.f32 	%fd13, %f66;
	cvt.f64.f32 	%fd14, %f64;
	fma.rn.f64 	%fd15, %fd13, 0d3F1A36E2EB1C432D, %fd14;
	cvt.rn.f32.f64 	%f459, %fd15;
	cvt.f64.f32 	%fd16, %f67;
	cvt.f64.f32 	%fd17, %f236;
	fma.rn.f64 	%fd18, %fd16, 0d3F1A36E2EB1C432D, %fd17;
	cvt.rn.f32.f64 	%f458, %fd18;
	cvt.f64.f32 	%fd19, %f68;
	cvt.f64.f32 	%fd20, %f65;
	fma.rn.f64 	%fd21, %fd19, 0d3F1A36E2EB1C432D, %fd20;
	cvt.rn.f32.f64 	%f457, %fd21;
	sub.f32 	%f72, %f231, %f458;
	sub.f32 	%f244, %f231, %f236;
	mul.f32 	%f73, %f244, %f244;
	mov.b32 	%r125, 6977678;
	mov.b32 	%r124, 7340115;
$L__BB0_12:
	mov.u32 	%r15, %r129;
	mov.u32 	%r129, %r127;
	mov.u32 	%r16, %r126;
	ld.param.u32 	%r122, [_Z12single_pixelPfS_S_S_Piii_param_5];
	shr.u32 	%r57, %r130, 2;
	xor.b32  	%r58, %r57, %r130;
	shl.b32 	%r59, %r129, 4;
	shl.b32 	%r60, %r58, 1;
	xor.b32  	%r61, %r59, %r60;
	xor.b32  	%r62, %r61, %r129;
	xor.b32  	%r126, %r62, %r58;
	mov.u32 	%r63, %ctaid.y;
	mov.u32 	%r64, %ntid.y;
	mov.u32 	%r65, %tid.y;
	mad.lo.s32 	%r66, %r63, %r64, %r65;
	mul.lo.s32 	%r67, %r122, %r66;
	mov.u32 	%r68, %ctaid.x;
	mov.u32 	%r69, %ntid.x;
	mov.u32 	%r70, %tid.x;
	mad.lo.s32 	%r71, %r68, %r69, %r70;
	mad.lo.s32 	%r72, %r26, %r71, %r67;
	setp.gt.s32 	%p35, %r72, -1;
	selp.b32 	%r73, -644748465, -1947113066, %p35;
	xor.b32  	%r74, %r72, -1429050551;
	mad.lo.s32 	%r75, %r74, 1099087573, %r73;
	add.s32 	%r76, %r75, %r125;
	add.s32 	%r77, %r76, %r126;
	cvt.rn.f32.u32 	%f246, %r77;
	fma.rn.f32 	%f247, %f246, 0f2F800000, 0f2F000000;
	shr.u32 	%r78, %r128, 2;
	xor.b32  	%r79, %r78, %r128;
	shl.b32 	%r80, %r126, 4;
	shl.b32 	%r81, %r79, 1;
	xor.b32  	%r82, %r81, %r80;
	xor.b32  	%r83, %r82, %r79;
	xor.b32  	%r127, %r83, %r126;
	add.s32 	%r84, %r75, %r124;
	add.s32 	%r85, %r84, %r127;
	cvt.rn.f32.u32 	%f248, %r85;
	fma.rn.f32 	%f249, %f248, 0f2F800000, 0f2F000000;
	fma.rn.f32 	%f77, %f247, %f61, %f60;
	fma.rn.f32 	%f78, %f249, %f63, %f62;
	sub.f32 	%f250, %f77, %f459;
	sub.f32 	%f251, %f78, %f457;
	mul.f32 	%f252, %f72, %f72;
	fma.rn.f32 	%f253, %f250, %f250, %f252;
	fma.rn.f32 	%f254, %f251, %f251, %f253;
	sqrt.rn.f32 	%f255, %f254;
	div.rn.f32 	%f79, %f250, %f255;
	div.rn.f32 	%f80, %f72, %f255;
	div.rn.f32 	%f81, %f251, %f255;
	sub.f32 	%f256, %f459, %f7;
	sub.f32 	%f257, %f458, %f8;
	mul.f32 	%f258, %f80, %f257;
	fma.rn.f32 	%f259, %f79, %f256, %f258;
	sub.f32 	%f260, %f457, %f9;
	fma.rn.f32 	%f261, %f81, %f260, %f259;
	add.f32 	%f82, %f261, %f261;
	mul.f32 	%f262, %f257, %f257;
	fma.rn.f32 	%f263, %f256, %f256, %f262;
	fma.rn.f32 	%f264, %f260, %f260, %f263;
	sub.f32 	%f265, %f264, %f10;
	mul.f32 	%f266, %f265, 0fC0800000;
	fma.rn.f32 	%f267, %f82, %f82, %f266;
	setp.le.f32 	%p36, %f267, 0f00000000;
	mov.f32 	%f471, 0fBF800000;
	@%p36 bra 	$L__BB0_14;
	sub.f32 	%f268, %f459, %f7;
	sub.f32 	%f269, %f458, %f8;
	mul.f32 	%f270, %f269, %f269;
	fma.rn.f32 	%f271, %f268, %f268, %f270;
	sub.f32 	%f272, %f457, %f9;
	fma.rn.f32 	%f273, %f272, %f272, %f271;
	sub.f32 	%f274, %f273, %f10;
	mul.f32 	%f275, %f274, 0fC0800000;
	fma.rn.f32 	%f276, %f82, %f82, %f275;
	sqrt.rn.f32 	%f277, %f276;
	sub.f32 	%f278, %f277, %f82;
	mul.f32 	%f279, %f278, 0f3F000000;
	neg.f32 	%f280, %f82;
	sub.f32 	%f281, %f280, %f277;
	mul.f32 	%f282, %f281, 0f3F000000;
	setp.gt.f32 	%p37, %f279, 0f00000000;
	setp.gt.f32 	%p38, %f282, 0f00000000;
	min.f32 	%f283, %f279, %f282;
	selp.f32 	%f284, %f283, 0fBF800000, %p38;
	selp.f32 	%f471, %f284, 0fBF800000, %p37;
$L__BB0_14:
	sub.f32 	%f286, %f459, %f11;
	sub.f32 	%f287, %f458, %f12;
	mul.f32 	%f288, %f80, %f287;
	fma.rn.f32 	%f289, %f79, %f286, %f288;
	sub.f32 	%f290, %f457, %f13;
	fma.rn.f32 	%f291, %f81, %f290, %f289;
	add.f32 	%f85, %f291, %f291;
	mul.f32 	%f292, %f287, %f287;
	fma.rn.f32 	%f293, %f286, %f286, %f292;
	fma.rn.f32 	%f294, %f290, %f290, %f293;
	sub.f32 	%f295, %f294, %f14;
	mul.f32 	%f296, %f295, 0fC0800000;
	fma.rn.f32 	%f297, %f85, %f85, %f296;
	setp.le.f32 	%p39, %f297, 0f00000000;
	mov.f32 	%f472, 0fBF800000;
	@%p39 bra 	$L__BB0_16;
	sub.f32 	%f298, %f459, %f11;
	sub.f32 	%f299, %f458, %f12;
	mul.f32 	%f300, %f299, %f299;
	fma.rn.f32 	%f301, %f298, %f298, %f300;
	sub.f32 	%f302, %f457, %f13;
	fma.rn.f32 	%f303, %f302, %f302, %f301;
	sub.f32 	%f304, %f303, %f14;
	mul.f32 	%f305, %f304, 0fC0800000;
	fma.rn.f32 	%f306, %f85, %f85, %f305;
	sqrt.rn.f32 	%f307, %f306;
	sub.f32 	%f308, %f307, %f85;
	mul.f32 	%f309, %f308, 0f3F000000;
	neg.f32 	%f310, %f85;
	sub.f32 	%f311, %f310, %f307;
	mul.f32 	%f312, %f311, 0f3F000000;
	setp.gt.f32 	%p40, %f309, 0f00000000;
	setp.gt.f32 	%p41, %f312, 0f00000000;
	min.f32 	%f313, %f309, %f312;
	selp.f32 	%f314, %f313, 0fBF800000, %p41;
	selp.f32 	%f472, %f314, 0fBF800000, %p40;
$L__BB0_16:
	sub.f32 	%f316, %f459, %f15;
	sub.f32 	%f317, %f458, %f16;
	mul.f32 	%f318, %f80, %f317;
	fma.rn.f32 	%f319, %f79, %f316, %f318;
	sub.f32 	%f320, %f457, %f17;
	fma.rn.f32 	%f321, %f81, %f320, %f319;
	add.f32 	%f322, %f321, %f321;
	mul.f32 	%f323, %f317, %f317;
	fma.rn.f32 	%f324, %f316, %f316, %f323;
	fma.rn.f32 	%f325, %f320, %f320, %f324;
	sub.f32 	%f326, %f325, %f18;
	mul.f32 	%f327, %f326, 0fC0800000;
	fma.rn.f32 	%f328, %f322, %f322, %f327;
	setp.le.f32 	%p42, %f328, 0f00000000;
	mov.f32 	%f473, 0fBF800000;
	@%p42 bra 	$L__BB0_18;
	sub.f32 	%f329, %f459, %f15;
	sub.f32 	%f330, %f458, %f16;
	mul.f32 	%f331, %f80, %f330;
	fma.rn.f32 	%f332, %f79, %f329, %f331;
	sub.f32 	%f333, %f457, %f17;
	fma.rn.f32 	%f334, %f81, %f333, %f332;
	add.f32 	%f335, %f334, %f334;
	mul.f32 	%f336, %f330, %f330;
	fma.rn.f32 	%f337, %f329, %f329, %f336;
	fma.rn.f32 	%f338, %f333, %f333, %f337;
	sub.f32 	%f339, %f338, %f18;
	mul.f32 	%f340, %f339, 0fC0800000;
	fma.rn.f32 	%f341, %f335, %f335, %f340;
	sqrt.rn.f32 	%f342, %f341;
	sub.f32 	%f343, %f342, %f335;
	mul.f32 	%f344, %f343, 0f3F000000;
	neg.f32 	%f345, %f335;
	sub.f32 	%f346, %f345, %f342;
	mul.f32 	%f347, %f346, 0f3F000000;
	setp.gt.f32 	%p43, %f344, 0f00000000;
	setp.gt.f32 	%p44, %f347, 0f00000000;
	min.f32 	%f348, %f344, %f347;
	selp.f32 	%f349, %f348, 0fBF800000, %p44;
	selp.f32 	%f473, %f349, 0fBF800000, %p43;
$L__BB0_18:
	sub.f32 	%f351, %f459, %f19;
	sub.f32 	%f352, %f458, %f20;
	mul.f32 	%f353, %f80, %f352;
	fma.rn.f32 	%f354, %f79, %f351, %f353;
	sub.f32 	%f355, %f457, %f21;
	fma.rn.f32 	%f356, %f81, %f355, %f354;
	add.f32 	%f357, %f356, %f356;
	mul.f32 	%f358, %f352, %f352;
	fma.rn.f32 	%f359, %f351, %f351, %f358;
	fma.rn.f32 	%f360, %f355, %f355, %f359;
	sub.f32 	%f361, %f360, %f22;
	mul.f32 	%f362, %f361, 0fC0800000;
	fma.rn.f32 	%f363, %f357, %f357, %f362;
	setp.le.f32 	%p45, %f363, 0f00000000;
	mov.f32 	%f474, 0fBF800000;
	@%p45 bra 	$L__BB0_20;
	sub.f32 	%f364, %f459, %f19;
	sub.f32 	%f365, %f458, %f20;
	mul.f32 	%f366, %f80, %f365;
	fma.rn.f32 	%f367, %f79, %f364, %f366;
	sub.f32 	%f368, %f457, %f21;
	fma.rn.f32 	%f369, %f81, %f368, %f367;
	add.f32 	%f370, %f369, %f369;
	mul.f32 	%f371, %f365, %f365;
	fma.rn.f32 	%f372, %f364, %f364, %f371;
	fma.rn.f32 	%f373, %f368, %f368, %f372;
	sub.f32 	%f374, %f373, %f22;
	mul.f32 	%f375, %f374, 0fC0800000;
	fma.rn.f32 	%f376, %f370, %f370, %f375;
	sqrt.rn.f32 	%f377, %f376;
	sub.f32 	%f378, %f377, %f370;
	mul.f32 	%f379, %f378, 0f3F000000;
	neg.f32 	%f380, %f370;
	sub.f32 	%f381, %f380, %f377;
	mul.f32 	%f382, %f381, 0f3F000000;
	setp.gt.f32 	%p46, %f379, 0f00000000;
	setp.gt.f32 	%p47, %f382, 0f00000000;
	min.f32 	%f383, %f379, %f382;
	selp.f32 	%f384, %f383, 0fBF800000, %p47;
	selp.f32 	%f474, %f384, 0fBF800000, %p46;
$L__BB0_20:
	setp.lt.f32 	%p48, %f471, 0f4F000000;
	setp.gt.f32 	%p49, %f471, 0f00000000;
	selp.f32 	%f385, %f471, 0f4F000000, %p49;
	selp.f32 	%f386, %f385, 0f4F000000, %p48;
	setp.lt.f32 	%p50, %f472, %f386;
	setp.gt.f32 	%p51, %f472, 0f00000000;
	selp.f32 	%f387, %f472, %f386, %p51;
	selp.f32 	%f388, %f387, %f386, %p50;
	setp.lt.f32 	%p52, %f473, %f388;
	setp.gt.f32 	%p53, %f473, 0f00000000;
	selp.f32 	%f389, %f473, %f388, %p53;
	selp.f32 	%f390, %f389, %f388, %p52;
	setp.lt.f32 	%p54, %f474, %f390;
	setp.gt.f32 	%p55, %f474, 0f00000000;
	selp.f32 	%f391, %f474, %f390, %p55;
	selp.f32 	%f392, %f391, %f390, %p54;
	sub.f32 	%f393, %f77, %f64;
	sub.f32 	%f394, %f78, %f65;
	fma.rn.f32 	%f395, %f393, %f393, %f73;
	fma.rn.f32 	%f396, %f394, %f394, %f395;
	sqrt.rn.f32 	%f397, %f396;
	setp.lt.f32 	%p56, %f392, %f397;
	@%p56 bra 	$L__BB0_32;
	ld.param.u64 	%rd25, [_Z12single_pixelPfS_S_S_Piii_param_1];
	cvta.to.global.u64 	%rd16, %rd25;
	ld.global.f32 	%f92, [%rd16+20];
	ld.global.f32 	%f93, [%rd16+24];
	ld.global.f32 	%f94, [%rd16+28];
	mul.f32 	%f398, %f80, %f67;
	fma.rn.f32 	%f399, %f79, %f66, %f398;
	fma.rn.f32 	%f95, %f81, %f68, %f399;
	sub.f32 	%f400, %f79, %f456;
	sub.f32 	%f401, %f80, %f455;
	sub.f32 	%f402, %f81, %f454;
	mul.f32 	%f403, %f401, %f401;
	fma.rn.f32 	%f404, %f400, %f400, %f403;
	fma.rn.f32 	%f405, %f402, %f402, %f404;
	sqrt.rn.f32 	%f406, %f405;
	mul.f32 	%f407, %f401, %f67;
	fma.rn.f32 	%f408, %f400, %f66, %f407;
	fma.rn.f32 	%f409, %f402, %f68, %f408;
	div.rn.f32 	%f96, %f409, %f406;
	cvt.f64.f32 	%fd22, %f96;
	{
	.reg .b32 %temp; 
	mov.b64 	{%temp, %r20}, %fd22;
	}
	abs.f64 	%fd4, %fd22;
	setp.neu.f32 	%p57, %f96, 0f00000000;
	@%p57 bra 	$L__BB0_23;
	setp.lt.s32 	%p61, %r10, 0;
	selp.b32 	%r89, %r20, 0, %p2;
	or.b32  	%r90, %r89, 2146435072;
	selp.b32 	%r91, %r90, %r89, %p61;
	mov.b32 	%r92, 0;
	mov.b64 	%fd33, {%r92, %r91};
	mov.pred 	%p3, %p2;
	bra.uni 	$L__BB0_24;
$L__BB0_23:
	{ // callseq 0, 0
	.param .b64 param0;
	st.param.f64 	[param0], %fd4;
	.param .b64 param1;
	st.param.f64 	[param1], %fd1;
	.param .b64 retval0;
	call.uni (retval0), 
	__internal_accurate_pow, 
	(
	param0, 
	param1
	);
	ld.param.f64 	%fd23, [retval0];
	} // callseq 0
	setp.lt.s32 	%p58, %r20, 0;
	setp.neu.f64 	%p59, %fd1, %fd2;
	neg.f64 	%fd25, %fd23;
	mov.b64 	%rd17, %fd1;
	shr.u32 	%r86, %r10, 20;
	and.b32  	%r87, %r86, 2047;
	add.s32 	%r88, %r87, -1012;
	shl.b64 	%rd18, %rd17, %r88;
	setp.eq.s64 	%p60, %rd18, -9223372036854775808;
	selp.f64 	%fd26, %fd25, %fd23, %p60;
	selp.f64 	%fd27, %fd26, %fd23, %p58;
	selp.f64 	%fd28, 0dFFF8000000000000, %fd27, %p59;
	selp.f64 	%fd33, %fd28, %fd27, %p58;
	mov.pred 	%p3, %p1;
$L__BB0_24:
	cvt.f64.f32 	%fd29, %f96;
	add.f64 	%fd30, %fd1, %fd29;
	{
	.reg .b32 %temp; 
	mov.b64 	{%temp, %r93}, %fd30;
	}
	and.b32  	%r94, %r93, 2146435072;
	setp.ne.s32 	%p62, %r94, 2146435072;
	@%p62 bra 	$L__BB0_31;
	setp.num.f64 	%p63, %fd1, %fd1;
	setp.num.f32 	%p64, %f96, %f96;
	and.pred  	%p65, %p64, %p63;
	@%p65 bra 	$L__BB0_27;
	cvt.f64.f32 	%fd31, %f96;
	add.rn.f64 	%fd33, %fd31, %fd1;
	bra.uni 	$L__BB0_31;
$L__BB0_27:
	setp.neu.f64 	%p66, %fd3, 0d7FF0000000000000;
	@%p66 bra 	$L__BB0_29;
	setp.lt.s32 	%p71, %r10, 0;
	setp.gt.f64 	%p72, %fd4, 0d3FF0000000000000;
	selp.b32 	%r102, 2146435072, 0, %p72;
	xor.b32  	%r103, %r102, 2146435072;
	selp.b32 	%r104, %r103, %r102, %p71;
	setp.eq.f32 	%p73, %f96, 0fBF800000;
	selp.b32 	%r105, 1072693248, %r104, %p73;
	mov.b32 	%r106, 0;
	mov.b64 	%fd33, {%r106, %r105};
	bra.uni 	$L__BB0_31;
$L__BB0_29:
	setp.neu.f64 	%p67, %fd4, 0d7FF0000000000000;
	@%p67 bra 	$L__BB0_31;
	setp.lt.s32 	%p68, %r20, 0;
	and.b32  	%r95, %r10, 2147483647;
	setp.ne.s32 	%p69, %r95, 1071644672;
	setp.lt.s32 	%p70, %r10, 0;
	selp.b32 	%r96, 0, 2146435072, %p70;
	or.b32  	%r97, %r96, -2147483648;
	selp.b32 	%r98, %r97, %r96, %p69;
	selp.b32 	%r99, %r98, %r96, %p3;
	selp.b32 	%r100, %r99, %r96, %p68;
	mov.b32 	%r101, 0;
	mov.b64 	%fd33, {%r101, %r100};
$L__BB0_31:
	ld.param.u64 	%rd26, [_Z12single_pixelPfS_S_S_Piii_param_1];
	setp.eq.f64 	%p74, %fd1, 0d0000000000000000;
	setp.eq.f32 	%p75, %f96, 0f3F800000;
	cvt.rn.f32.f64 	%f410, %fd33;
	selp.f32 	%f411, 0f3F800000, %f410, %p74;
	selp.f32 	%f412, 0f3F800000, %f411, %p75;
	cvta.to.global.u64 	%rd20, %rd26;
	ld.global.f32 	%f413, [%rd20+32];
	mul.f32 	%f414, %f56, %f413;
	ld.global.f32 	%f415, [%rd20+36];
	mul.f32 	%f416, %f57, %f415;
	ld.global.f32 	%f417, [%rd20+40];
	mul.f32 	%f418, %f58, %f417;
	mul.f32 	%f419, %f53, %f92;
	mul.f32 	%f420, %f95, %f419;
	fma.rn.f32 	%f421, %f50, %f92, %f420;
	fma.rn.f32 	%f422, %f412, %f414, %f421;
	fma.rn.f32 	%f478, %f463, %f422, %f478;
	mul.f32 	%f423, %f54, %f93;
	mul.f32 	%f424, %f95, %f423;
	fma.rn.f32 	%f425, %f51, %f93, %f424;
	fma.rn.f32 	%f426, %f412, %f416, %f425;
	fma.rn.f32 	%f479, %f463, %f426, %f479;
	mul.f32 	%f427, %f55, %f94;
	mul.f32 	%f428, %f95, %f427;
	fma.rn.f32 	%f429, %f52, %f94, %f428;
	fma.rn.f32 	%f430, %f412, %f418, %f429;
	fma.rn.f32 	%f480, %f463, %f430, %f480;
$L__BB0_32:
	add.s32 	%r125, %r125, 724874;
	add.s32 	%r124, %r124, 724874;
	setp.ne.s32 	%p76, %r125, 18575662;
	mov.u32 	%r128, %r16;
	mov.u32 	%r130, %r15;
	@%p76 bra 	$L__BB0_12;
	mul.f32 	%f463, %f463, %f59;
	mul.f32 	%f431, %f455, %f67;
	fma.rn.f32 	%f432, %f456, %f66, %f431;
	fma.rn.f32 	%f433, %f454, %f68, %f432;
	add.f32 	%f434, %f433, %f433;
	mul.f32 	%f435, %f66, %f434;
	sub.f32 	%f436, %f456, %f435;
	mul.f32 	%f437, %f434, %f67;
	sub.f32 	%f438, %f455, %f437;
	mul.f32 	%f439, %f434, %f68;
	sub.f32 	%f440, %f454, %f439;
	mul.f32 	%f441, %f438, %f438;
	fma.rn.f32 	%f442, %f436, %f436, %f441;
	fma.rn.f32 	%f443, %f440, %f440, %f442;
	sqrt.rn.f32 	%f444, %f443;
	div.rn.f32 	%f456, %f436, %f444;
	div.rn.f32 	%f455, %f438, %f444;
	div.rn.f32 	%f454, %f440, %f444;
	add.s32 	%r123, %r123, 1;
	setp.ne.s32 	%p77, %r123, 3;
	@%p77 bra 	$L__BB0_2;
$L__BB0_34:
	mul.f32 	%f446, %f478, 0f3D800000;
	sqrt.rn.f32 	%f110, %f446;
	setp.lt.f32 	%p78, %f110, 0f00000000;
	mov.f32 	%f481, 0f00000000;
	@%p78 bra 	$L__BB0_37;
	setp.geu.f32 	%p79, %f110, 0f3F800000;
	mov.f32 	%f481, 0f437F0000;
	@%p79 bra 	$L__BB0_37;
	mul.f32 	%f481, %f110, 0f437F0000;
$L__BB0_37:
	ld.param.u64 	%rd27, [_Z12single_pixelPfS_S_S_Piii_param_4];
	cvt.rzi.s32.f32 	%r107, %f481;
	mov.u32 	%r108, %ctaid.x;
	mov.u32 	%r109, %ntid.x;
	mov.u32 	%r110, %tid.x;
	mad.lo.s32 	%r111, %r108, %r109, %r110;
	mov.u32 	%r112, %ctaid.y;
	mov.u32 	%r113, %ntid.y;
	mov.u32 	%r114, %tid.y;
	mad.lo.s32 	%r115, %r112, %r113, %r114;
	mad.lo.s32 	%r116, %r26, %r111, %r115;
	mul.lo.s32 	%r117, %r116, 3;
	cvta.to.global.u64 	%rd21, %rd27;
	mul.wide.s32 	%rd22, %r117, 4;
	add.s64 	%rd2, %rd21, %rd22;
	st.global.u32 	[%rd2], %r107;
	mul.f32 	%f449, %f479, 0f3D800000;
	sqrt.rn.f32 	%f113, %f449;
	setp.lt.f32 	%p80, %f113, 0f00000000;
	mov.f32 	%f482, 0f00000000;
	@%p80 bra 	$L__BB0_40;
	setp.geu.f32 	%p81, %f113, 0f3F800000;
	mov.f32 	%f482, 0f437F0000;
	@%p81 bra 	$L__BB0_40;
	mul.f32 	%f482, %f113, 0f437F0000;
$L__BB0_40:
	cvt.rzi.s32.f32 	%r118, %f482;
	st.global.u32 	[%rd2+4], %r118;
	mul.f32 	%f452, %f480, 0f3D800000;
	sqrt.rn.f32 	%f116, %f452;
	setp.lt.f32 	%p82, %f116, 0f00000000;
	mov.f32 	%f483, 0f00000000;
	@%p82 bra 	$L__BB0_43;
	setp.geu.f32 	%p83, %f116, 0f3F800000;
	mov.f32 	%f483, 0f437F0000;
	@%p83 bra 	$L__BB0_43;
	mul.f32 	%f483, %f116, 0f437F0000;
$L__BB0_43:
	cvt.rzi.s32.f32 	%r119, %f483;
	st.global.u32 	[%rd2+8], %r119;
$L__BB0_44:
	ret;

}
.func  (.param .b64 func_retval0) __internal_accurate_pow(
	.param .b64 __internal_accurate_pow_param_0,
	.param .b64 __internal_accurate_pow_param_1
)
{
	.reg .pred 	%p<8>;
	.reg .b32 	%r<49>;
	.reg .b32 	%f<3>;
	.reg .b64 	%fd<109>;

	ld.param.f64 	%fd10, [__internal_accurate_pow_param_0];
	ld.param.f64 	%fd11, [__internal_accurate_pow_param_1];
	{
	.reg .b32 %temp; 
	mov.b64 	{%temp, %r46}, %fd10;
	}
	{
	.reg .b32 %temp; 
	mov.b64 	{%r45, %temp}, %fd10;
	}
	shr.u32 	%r47, %r46, 20;
	setp.gt.u32 	%p1, %r46, 1048575;
	@%p1 bra 	$L__BB1_2;
	mul.f64 	%fd12, %fd10, 0d4350000000000000;
	{
	.reg .b32 %temp; 
	mov.b64 	{%temp, %r46}, %fd12;
	}
	{
	.reg .b32 %temp; 
	mov.b64 	{%r45, %temp}, %fd12;
	}
	shr.u32 	%r16, %r46, 20;
	add.s32 	%r47, %r16, -54;
$L__BB1_2:
	add.s32 	%r48, %r47, -1023;
	and.b32  	%r17, %r46, -2146435073;
	or.b32  	%r18, %r17, 1072693248;
	mov.b64 	%fd107, {%r45, %r18};
	setp.lt.u32 	%p2, %r18, 1073127583;
	@%p2 bra 	$L__BB1_4;
	{
	.reg .b32 %temp; 
	mov.b64 	{%r19, %temp}, %fd107;
	}
	{
	.reg .b32 %temp; 
	mov.b64 	{%temp, %r20}, %fd107;
	}
	add.s32 	%r21, %r20, -1048576;
	mov.b64 	%fd107, {%r19, %r21};
	add.s32 	%r48, %r47, -1022;
$L__BB1_4:
	add.f64 	%fd13, %fd107, 0dBFF0000000000000;
	add.f64 	%fd14, %fd107, 0d3FF0000000000000;
	rcp.approx.ftz.f64 	%fd15, %fd14;
	neg.f64 	%fd16, %fd14;
	fma.rn.f64 	%fd17, %fd16, %fd15, 0d3FF0000000000000;
	fma.rn.f64 	%fd18, %fd17, %fd17, %fd17;
	fma.rn.f64 	%fd19, %fd18, %fd15, %fd15;
	mul.f64 	%fd20, %fd13, %fd19;
	fma.rn.f64 	%fd21, %fd13, %fd19, %fd20;
	mul.f64 	%fd22, %fd21, %fd21;
	fma.rn.f64 	%fd23, %fd22, 0d3EB0F5FF7D2CAFE2, 0d3ED0F5D241AD3B5A;
	fma.rn.f64 	%fd24, %fd23, %fd22, 0d3EF3B20A75488A3F;
	fma.rn.f64 	%fd25, %fd24, %fd22, 0d3F1745CDE4FAECD5;
	fma.rn.f64 	%fd26, %fd25, %fd22, 0d3F3C71C7258A578B;
	fma.rn.f64 	%fd27, %fd26, %fd22, 0d3F6249249242B910;
	fma.rn.f64 	%fd28, %fd27, %fd22, 0d3F89999999999DFB;
	sub.f64 	%fd29, %fd13, %fd21;
	add.f64 	%fd30, %fd29, %fd29;
	neg.f64 	%fd31, %fd21;
	fma.rn.f64 	%fd32, %fd31, %fd13, %fd30;
	mul.f64 	%fd33, %fd19, %fd32;
	fma.rn.f64 	%fd34, %fd22, %fd28, 0d3FB5555555555555;
	mov.f64 	%fd35, 0d3FB5555555555555;
	sub.f64 	%fd36, %fd35, %fd34;
	fma.rn.f64 	%fd37, %fd22, %fd28, %fd36;
	add.f64 	%fd38, %fd37, 0dBC46A4CB00B9E7B0;
	add.f64 	%fd39, %fd34, %fd38;
	sub.f64 	%fd40, %fd34, %fd39;
	add.f64 	%fd41, %fd38, %fd40;
	mul.rn.f64 	%fd42, %fd21, %fd21;
	neg.f64 	%fd43, %fd42;
	fma.rn.f64 	%fd44, %fd21, %fd21, %fd43;
	{
	.reg .b32 %temp; 
	mov.b64 	{%r22, %temp}, %fd33;
	}
	{
	.reg .b32 %temp; 
	mov.b64 	{%temp, %r23}, %fd33;
	}
	add.s32 	%r24, %r23, 1048576;
	mov.b64 	%fd45, {%r22, %r24};
	fma.rn.f64 	%fd46, %fd21, %fd45, %fd44;
	mul.rn.f64 	%fd47, %fd42, %fd21;
	neg.f64 	%fd48, %fd47;
	fma.rn.f64 	%fd49, %fd42, %fd21, %fd48;
	fma.rn.f64 	%fd50, %fd42, %fd33, %fd49;
	fma.rn.f64 	%fd51, %fd46, %fd21, %fd50;
	mul.rn.f64 	%fd52, %fd39, %fd47;
	neg.f64 	%fd53, %fd52;
	fma.rn.f64 	%fd54, %fd39, %fd47, %fd53;
	fma.rn.f64 	%fd55, %fd39, %fd51, %fd54;
	fma.rn.f64 	%fd56, %fd41, %fd47, %fd55;
	add.f64 	%fd57, %fd52, %fd56;
	sub.f64 	%fd58, %fd52, %fd57;
	add.f64 	%fd59, %fd56, %fd58;
	add.f64 	%fd60, %fd21, %fd57;
	sub.f64 	%fd61, %fd21, %fd60;
	add.f64 	%fd62, %fd57, %fd61;
	add.f64 	%fd63, %fd59, %fd62;
	add.f64 	%fd64, %fd33, %fd63;
	add.f64 	%fd65, %fd60, %fd64;
	sub.f64 	%fd66, %fd60, %fd65;
	add.f64 	%fd67, %fd64, %fd66;
	xor.b32  	%r25, %r48, -2147483648;
	mov.b32 	%r26, 1127219200;
	mov.b64 	%fd68, {%r25, %r26};
	mov.b32 	%r27, -2147483648;
	mov.b64 	%fd69, {%r27, %r26};
	sub.f64 	%fd70, %fd68, %fd69;
	fma.rn.f64 	%fd71, %fd70, 0d3FE62E42FEFA39EF, %fd65;
	fma.rn.f64 	%fd72, %fd70, 0dBFE62E42FEFA39EF, %fd71;
	sub.f64 	%fd73, %fd72, %fd65;
	sub.f64 	%fd74, %fd67, %fd73;
	fma.rn.f64 	%fd75, %fd70, 0d3C7ABC9E3B39803F, %fd74;
	add.f64 	%fd76, %fd71, %fd75;
	sub.f64 	%fd77, %fd71, %fd76;
	add.f64 	%fd78, %fd75, %fd77;
	{
	.reg .b32 %temp; 
	mov.b64 	{%temp, %r28}, %fd11;
	}
	{
	.reg .b32 %temp; 
	mov.b64 	{%r29, %temp}, %fd11;
	}
	shl.b32 	%r30, %r28, 1;
	setp.gt.u32 	%p3, %r30, -33554433;
	and.b32  	%r31, %r28, -15728641;
	selp.b32 	%r32, %r31, %r28, %p3;
	mov.b64 	%fd79, {%r29, %r32};
	mul.rn.f64 	%fd80, %fd76, %fd79;
	neg.f64 	%fd81, %fd80;
	fma.rn.f64 	%fd82, %fd76, %fd79, %fd81;
	fma.rn.f64 	%fd83, %fd78, %fd79, %fd82;
	add.f64 	%fd4, %fd80, %fd83;
	sub.f64 	%fd84, %fd80, %fd4;
	add.f64 	%fd5, %fd83, %fd84;
	fma.rn.f64 	%fd85, %fd4, 0d3FF71547652B82FE, 0d4338000000000000;
	{
	.reg .b32 %temp; 
	mov.b64 	{%r13, %temp}, %fd85;
	}
	mov.f64 	%fd86, 0dC338000000000000;
	add.rn.f64 	%fd87, %fd85, %fd86;
	fma.rn.f64 	%fd88, %fd87, 0dBFE62E42FEFA39EF, %fd4;
	fma.rn.f64 	%fd89, %fd87, 0dBC7ABC9E3B39803F, %fd88;
	fma.rn.f64 	%fd90, %fd89, 0d3E5ADE1569CE2BDF, 0d3E928AF3FCA213EA;
	fma.rn.f64 	%fd91, %fd90, %fd89, 0d3EC71DEE62401315;
	fma.rn.f64 	%fd92, %fd91, %fd89, 0d3EFA01997C89EB71;
	fma.rn.f64 	%fd93, %fd92, %fd89, 0d3F2A01A014761F65;
	fma.rn.f64 	%fd94, %fd93, %fd89, 0d3F56C16C1852B7AF;
	fma.rn.f64 	%fd95, %fd94, %fd89, 0d3F81111111122322;
	fma.rn.f64 	%fd96, %fd95, %fd89, 0d3FA55555555502A1;
	fma.rn.f64 	%fd97, %fd96, %fd89, 0d3FC5555555555511;
	fma.rn.f64 	%fd98, %fd97, %fd89, 0d3FE000000000000B;
	fma.rn.f64 	%fd99, %fd98, %fd89, 0d3FF0000000000000;
	fma.rn.f64 	%fd100, %fd99, %fd89, 0d3FF0000000000000;
	{
	.reg .b32 %temp; 
	mov.b64 	{%r14, %temp}, %fd100;
	}
	{
	.reg .b32 %temp; 
	mov.b64 	{%temp, %r15}, %fd100;
	}
	shl.b32 	%r33, %r13, 20;
	add.s32 	%r34, %r33, %r15;
	mov.b64 	%fd108, {%r14, %r34};
	{
	.reg .b32 %temp; 
	mov.b64 	{%temp, %r35}, %fd4;
	}
	mov.b32 	%f2, %r35;
	abs.f32 	%f1, %f2;
	setp.lt.f32 	%p4, %f1, 0f4086232B;
	@%p4 bra 	$L__BB1_7;
	setp.lt.f64 	%p5, %fd4, 0d0000000000000000;
	add.f64 	%fd101, %fd4, 0d7FF0000000000000;
	selp.f64 	%fd108, 0d0000000000000000, %fd101, %p5;
	setp.geu.f32 	%p6, %f1, 0f40874800;
	@%p6 bra 	$L__BB1_7;
	shr.u32 	%r36, %r13, 31;
	add.s32 	%r37, %r13, %r36;
	shr.s32 	%r38, %r37, 1;
	shl.b32 	%r39, %r38, 20;
	add.s32 	%r40, %r15, %r39;
	mov.b64 	%fd102, {%r14, %r40};
	sub.s32 	%r41, %r13, %r38;
	shl.b32 	%r42, %r41, 20;
	add.s32 	%r43, %r42, 1072693248;
	mov.b32 	%r44, 0;
	mov.b64 	%fd103, {%r44, %r43};
	mul.f64 	%fd108, %fd103, %fd102;
$L__BB1_7:
	abs.f64 	%fd104, %fd108;
	setp.eq.f64 	%p7, %fd104, 0d7FF0000000000000;
	fma.rn.f64 	%fd105, %fd108, %fd5, %fd108;
	selp.f64 	%fd106, %fd108, %fd105, %p7;
	st.param.f64 	[func_retval0], %fd106;
	ret;

}


// ===== COMPILED SASS (sm_100) =====

	.target	sm_100

	.elftype	@"ET_EXEC"


//--------------------- .note.nv.tkinfo           --------------------------
	.section	.note.nv.tkinfo,"",@"SHT_NOTE"
	.sectionflags	@"SHF_NOTE_NV_TKINFO"
	.tkinfo
        /*0018*/ 	.word	0x00000002
        /*0030*/ 	.string	""
        /*0030*/ 	.string	"ptxas"
        /*0030*/ 	.string	"Cuda compilation tools, release 13.0, V13.0.88"
        /*0030*/ 	.string	"Build cuda_13.0.r13.0/compiler.36424714_0"
        /*0030*/ 	.string	"-arch sm_100 -m 64 "



//--------------------- .note.nv.cuinfo           --------------------------
	.section	.note.nv.cuinfo,"",@"SHT_NOTE"
	.sectionflags	@"SHF_NOTE_NV_CUINFO"
        /*0018*/ 	.short	0x0002
        /*001a*/ 	.short	0x0064
        /*001c*/ 	.short	0x0082
	.zero		2


//--------------------- .nv.info                  --------------------------
	.section	.nv.info,"",@"SHT_CUDA_INFO"
	.align	4


	//----- nvinfo : EIATTR_REGCOUNT
	.align		4
        /*0000*/ 	.byte	0x04, 0x2f
        /*0002*/ 	.short	(.L_10 - .L_9)
	.align		4
.L_9:
        /*0004*/ 	.word	index@(_Z12single_pixelPfS_S_S_Piii)
        /*0008*/ 	.word	0x0000005c


	//----- nvinfo : EIATTR_FRAME_SIZE
	.align		4
.L_10:
        /*000c*/ 	.byte	0x04, 0x11
        /*000e*/ 	.short	(.L_12 - .L_11)
	.align		4
.L_11:
        /*0010*/ 	.word	index@($_Z12single_pixelPfS_S_S_Piii$__internal_accurate_pow)
        /*0014*/ 	.word	0x00000000


	//----- nvinfo : EIATTR_FRAME_SIZE
	.align		4
.L_12:
        /*0018*/ 	.byte	0x04, 0x11
        /*001a*/ 	.short	(.L_14 - .L_13)
	.align		4
.L_13:
        /*001c*/ 	.word	index@($__internal_1_$__cuda_sm3x_div_rn_noftz_f32_slowpath)
        /*0020*/ 	.word	0x00000000


	//----- nvinfo : EIATTR_FRAME_SIZE
	.align		4
.L_14:
        /*0024*/ 	.byte	0x04, 0x11
        /*0026*/ 	.short	(.L_16 - .L_15)
	.align		4
.L_15:
        /*0028*/ 	.word	index@($__internal_0_$__cuda_sm20_sqrt_rn_f32_slowpath)
        /*002c*/ 	.word	0x00000000


	//----- nvinfo : EIATTR_FRAME_SIZE
	.align		4
.L_16:
        /*0030*/ 	.byte	0x04, 0x11
        /*0032*/ 	.short	(.L_18 - .L_17)
	.align		4
.L_17:
        /*0034*/ 	.word	index@(_Z12single_pixelPfS_S_S_Piii)
        /*0038*/ 	.word	0x00000000


	//----- nvinfo : EIATTR_MIN_STACK_SIZE
	.align		4
.L_18:
        /*003c*/ 	.byte	0x04, 0x12
        /*003e*/ 	.short	(.L_20 - .L_19)
	.align		4
.L_19:
        /*0040*/ 	.word	index@(_Z12single_pixelPfS_S_S_Piii)
        /*0044*/ 	.word	0x00000000
.L_20:


//--------------------- .nv.compat                --------------------------
	.section	.nv.compat,"",@"SHT_CUDA_COMPAT_INFO"
	.align	4
        /*0000*/ 	.byte	0x02, 0x09, 0x00, 0x00, 0x02, 0x02, 0x01, 0x00, 0x02, 0x05, 0x05, 0x00, 0x03, 0x07, 0x01, 0x01
        /*0010*/ 	.byte	0x02, 0x03, 0x00, 0x00, 0x02, 0x06, 0x01, 0x00, 0x04, 0x0b, 0x08, 0x00, 0x01, 0x00, 0x00, 0x00
        /*0020*/ 	.byte	0x00, 0x00, 0x00, 0x00


//--------------------- .nv.info._Z12single_pixelPfS_S_S_Piii --------------------------
	.section	.nv.info._Z12single_pixelPfS_S_S_Piii,"",@"SHT_CUDA_INFO"
	.sectionflags	@""
	.align	4


	//----- nvinfo : EIATTR_CUDA_API_VERSION
	.align		4
        /*0000*/ 	.byte	0x04, 0x37
        /*0002*/ 	.short	(.L_22 - .L_21)
.L_21:
        /*0004*/ 	.word	0x00000082


	//----- nvinfo : EIATTR_KPARAM_INFO
	.align		4
.L_22:
        /*0008*/ 	.byte	0x04, 0x17
        /*000a*/ 	.short	(.L_24 - .L_23)
.L_23:
        /*000c*/ 	.word	0x00000000
        /*0010*/ 	.short	0x0006
        /*0012*/ 	.short	0x002c
        /*0014*/ 	.byte	0x00, 0xf0, 0x11, 0x00


	//----- nvinfo : EIATTR_KPARAM_INFO
	.align		4
.L_24:
        /*0018*/ 	.byte	0x04, 0x17
        /*001a*/ 	.short	(.L_26 - .L_25)
.L_25:
        /*001c*/ 	.word	0x00000000
        /*0020*/ 	.short	0x0005
        /*0022*/ 	.short	0x0028
        /*0024*/ 	.byte	0x00, 0xf0, 0x11, 0x00


	//----- nvinfo : EIATTR_KPARAM_INFO
	.align		4
.L_26:
        /*0028*/ 	.byte	0x04, 0x17
        /*002a*/ 	.short	(.L_28 - .L_27)
.L_27:
        /*002c*/ 	.word	0x00000000
        /*0030*/ 	.short	0x0004
        /*0032*/ 	.short	0x0020
        /*0034*/ 	.byte	0x00, 0xf5, 0x21, 0x00


	//----- nvinfo : EIATTR_KPARAM_INFO
	.align		4
.L_28:
        /*0038*/ 	.byte	0x04, 0x17
        /*003a*/ 	.short	(.L_30 - .L_29)
.L_29:
        /*003c*/ 	.word	0x00000000
        /*0040*/ 	.short	0x0003
        /*0042*/ 	.short	0x0018
        /*0044*/ 	.byte	0x00, 0xf5, 0x21, 0x00


	//----- nvinfo : EIATTR_KPARAM_INFO
	.align		4
.L_30:
        /*0048*/ 	.byte	0x04, 0x17
        /*004a*/ 	.short	(.L_32 - .L_31)
.L_31:
        /*004c*/ 	.word	0x00000000
        /*0050*/ 	.short	0x0002
        /*0052*/ 	.short	0x0010
        /*0054*/ 	.byte	0x00, 0xf5, 0x21, 0x00


	//----- nvinfo : EIATTR_KPARAM_INFO
	.align		4
.L_32:
        /*0058*/ 	.byte	0x04, 0x17
        /*005a*/ 	.short	(.L_34 - .L_33)
.L_33:
        /*005c*/ 	.word	0x00000000
        /*0060*/ 	.short	0x0001
        /*0062*/ 	.short	0x0008
        /*0064*/ 	.byte	0x00, 0xf5, 0x21, 0x00


	//----- nvinfo : EIATTR_KPARAM_INFO
	.align		4
.L_34:
        /*0068*/ 	.byte	0x04, 0x17
        /*006a*/ 	.short	(.L_36 - .L_35)
.L_35:
        /*006c*/ 	.word	0x00000000
        /*0070*/ 	.short	0x0000
        /*0072*/ 	.short	0x0000
        /*0074*/ 	.byte	0x00, 0xf5, 0x21, 0x00


	//----- nvinfo : EIATTR_SPARSE_MMA_MASK
	.align		4
.L_36:
        /*0078*/ 	.byte	0x03, 0x50
        /*007a*/ 	.short	0x0000


	//----- nvinfo : EIATTR_MAXREG_COUNT
	.align		4
        /*007c*/ 	.byte	0x03, 0x1b
        /*007e*/ 	.short	0x00ff


	//----- nvinfo : EIATTR_MERCURY_ISA_VERSION
	.align		4
        /*0080*/ 	.byte	0x03, 0x5f
        /*0082*/ 	.short	0x0101


	//----- nvinfo : EIATTR_VRC_CTA_INIT_COUNT
	.align		4
        /*0084*/ 	.byte	0x02, 0x4a
	.zero		1
	.zero		1


	//----- nvinfo : EIATTR_EXIT_INSTR_OFFSETS
	.align		4
        /*0088*/ 	.byte	0x04, 0x1c
        /*008a*/ 	.short	(.L_38 - .L_37)


	//   ....[0]....
.L_37:
        /*008c*/ 	.word	0x000000c0


	//   ....[1]....
        /*0090*/ 	.word	0x00004330


	//----- nvinfo : EIATTR_CRS_STACK_SIZE
	.align		4
.L_38:
        /*0094*/ 	.byte	0x04, 0x1e
        /*0096*/ 	.short	(.L_40 - .L_39)
.L_39:
        /*0098*/ 	.word	0x00000000


	//----- nvinfo : EIATTR_CBANK_PARAM_SIZE
	.align		4
.L_40:
        /*009c*/ 	.byte	0x03, 0x19
        /*009e*/ 	.short	0x0030


	//----- nvinfo : EIATTR_PARAM_CBANK
	.align		4
        /*00a0*/ 	.byte	0x04, 0x0a
        /*00a2*/ 	.short	(.L_42 - .L_41)
	.align		4
.L_41:
        /*00a4*/ 	.word	index@(.nv.constant0._Z12single_pixelPfS_S_S_Piii)
        /*00a8*/ 	.short	0x0380
        /*00aa*/ 	.short	0x0030


	//----- nvinfo : EIATTR_SW_WAR
	.align		4
.L_42:
        /*00ac*/ 	.byte	0x04, 0x36
        /*00ae*/ 	.short	(.L_44 - .L_43)
.L_43:
        /*00b0*/ 	.word	0x00000008
.L_44:


//--------------------- .nv.callgraph             --------------------------
	.section	.nv.callgraph,"",@"SHT_CUDA_CALLGRAPH"
	.align	4
	.sectionentsize	8
	.align		4
        /*0000*/ 	.word	0x00000000
	.align		4
        /*0004*/ 	.word	0xffffffff
	.align		4
        /*0008*/ 	.word	0x00000000
	.align		4
        /*000c*/ 	.word	0xfffffffe
	.align		4
        /*0010*/ 	.word	0x00000000
	.align		4
        /*0014*/ 	.word	0xfffffffd
	.align		4
        /*0018*/ 	.word	0x00000000
	.align		4
        /*001c*/ 	.word	0xfffffffc


//--------------------- .nv.constant4             --------------------------
	.section	.nv.constant4,"a",@progbits
	.align	8
	.align		8
.nv.constant4:
        /*0000*/ 	.dword	precalc_xorwow_matrix
	.align		8
        /*0008*/ 	.dword	precalc_xorwow_offset_matrix
	.align		8
        /*0010*/ 	.dword	mrg32k3aM1
	.align		8
        /*0018*/ 	.dword	mrg32k3aM2
	.align		8
        /*0020*/ 	.dword	mrg32k3aM1SubSeq
	.align		8
        /*0028*/ 	.dword	mrg32k3aM2SubSeq
	.align		8
        /*0030*/ 	.dword	mrg32k3aM1Seq
	.align		8
        /*0038*/ 	.dword	mrg32k3aM2Seq


//--------------------- .nv.constant3             --------------------------
	.section	.nv.constant3,"a",@progbits
	.align	8
.nv.constant3:
	.type		__cr_lgamma_table,@object
	.size		__cr_lgamma_table,(.L_8 - __cr_lgamma_table)
__cr_lgamma_table:
        /*0000*/ 	.byte	0x00, 0x00, 0x00, 0x00, 0x00, 0x00, 0x00, 0x00, 0x00, 0x00, 0x00, 0x00, 0x00, 0x00, 0x00, 0x00
        /*0010*/ 	.byte	0xef, 0x39, 0xfa, 0xfe, 0x42, 0x2e, 0xe6, 0x3f, 0x02, 0x20, 0x2a, 0xfa, 0x0b, 0xab, 0xfc, 0x3f
        /*0020*/ 	.byte	0xf9, 0x2c, 0x92, 0x7c, 0xa7, 0x6c, 0x09, 0x40, 0xc9, 0x79, 0x44, 0x3c, 0x64, 0x26, 0x13, 0x40
        /*0030*/ 	.byte	0xca, 0x01, 0xcf, 0x3a, 0x27, 0x51, 0x1a, 0x40, 0x30, 0xcc, 0x2d, 0xf3, 0xe1, 0x0c, 0x21, 0x40
        /*0040*/ 	.byte	0x0d, 0xb7, 0xfc, 0x82, 0x8e, 0x35, 0x25, 0x40
.L_8:


//--------------------- .text._Z12single_pixelPfS_S_S_Piii --------------------------
	.section	.text._Z12single_pixelPfS_S_S_Piii,"ax",@progbits
	.align	128
        .global         _Z12single_pixelPfS_S_S_Piii
        .type           _Z12single_pixelPfS_S_S_Piii,@function
        .size           _Z12single_pixelPfS_S_S_Piii,(.L_x_129 - _Z12single_pixelPfS_S_S_Piii)
        .other          _Z12single_pixelPfS_S_S_Piii,@"STO_CUDA_ENTRY STV_DEFAULT"
_Z12single_pixelPfS_S_S_Piii:
.text._Z12single_pixelPfS_S_S_Piii:
[----:B------:R-:W-:Y:S01]  /*0000*/  LDC R1, c[0x0][0x37c] ;  /* 0x0000df00ff017b82 */ /* 0x000fe20000000800 */
[----:B------:R-:W0:Y:S07]  /*0010*/  S2R R5, SR_TID.Y ;  /* 0x0000000000057919 */ /* 0x000e2e0000002200 */
[----:B------:R-:W1:Y:S01]  /*0020*/  LDC R0, c[0x0][0x360] ;  /* 0x0000d800ff007b82 */ /* 0x000e620000000800 */
[----:B------:R-:W2:Y:S01]  /*0030*/  LDCU.64 UR6, c[0x0][0x3a8] ;  /* 0x00007500ff0677ac */ /* 0x000ea20008000a00 */
[----:B------:R-:W1:Y:S06]  /*0040*/  S2R R3, SR_TID.X ;  /* 0x0000000000037919 */ /* 0x000e6c0000002100 */
[----:B------:R-:W0:Y:S08]  /*0050*/  S2UR UR5, SR_CTAID.Y ;  /* 0x00000000000579c3 */ /* 0x000e300000002600 */
[----:B------:R-:W0:Y:S08]  /*0060*/  LDC R6, c[0x0][0x364] ;  /* 0x0000d900ff067b82 */ /* 0x000e300000000800 */
[----:B------:R-:W1:Y:S01]  /*0070*/  S2UR UR4, SR_CTAID.X ;  /* 0x00000000000479c3 */ /* 0x000e620000002500 */
[----:B0-----:R-:W-:-:S05]  /*0080*/  IMAD R6, R6, UR5, R5 ;  /* 0x0000000506067c24 */ /* 0x001fca000f8e0205 */
[----:B--2---:R-:W-:Y:S01]  /*0090*/  ISETP.GT.AND P0, PT, R6, UR7, PT ;  /* 0x0000000706007c0c */ /* 0x004fe2000bf04270 */
[----:B-1----:R-:W-:-:S05]  /*00a0*/  IMAD R0, R0, UR4, R3 ;  /* 0x0000000400007c24 */ /* 0x002fca000f8e0203 */
[----:B------:R-:W-:-:S13]  /*00b0*/  ISETP.GT.OR P0, PT, R0, UR6, P0 ;  /* 0x0000000600007c0c */ /* 0x000fda0008704670 */
[----:B------:R-:W-:Y:S05]  /*00c0*/  @P0 EXIT ;  /* 0x000000000000094d */ /* 0x000fea0003800000 */
[----:B------:R-:W0:Y:S01]  /*00d0*/  LDC.64 R2, c[0x0][0x398] ;  /* 0x0000e600ff027b82 */ /* 0x000e220000000a00 */
[----:B------:R-:W0:Y:S02]  /*00e0*/  LDCU.64 UR4, c[0x0][0x358] ;  /* 0x00006b00ff0477ac */ /* 0x000e240008000a00 */
[----:B0-----:R-:W2:Y:S04]  /*00f0*/  LDG.E R38, desc[UR4][R2.64+0x4] ;  /* 0x0000040402267981 */ /* 0x001ea8000c1e1900 */
[----:B------:R-:W2:Y:S01]  /*0100*/  LDG.E R7, desc[UR4][R2.64] ;  /* 0x0000000402077981 */ /* 0x000ea2000c1e1900 */
[----:B------:R-:W-:-:S04]  /*0110*/  I2FP.F32.S32 R39, UR6 ;  /* 0x0000000600277c45 */ /* 0x000fc80008201400 */
[----:B------:R-:W0:Y:S02]  /*0120*/  MUFU.RCP R4, R39 ;  /* 0x0000002700047308 */ /* 0x000e240000001000 */
[----:B0-----:R-:W-:-:S04]  /*0130*/  FFMA R5, -R39, R4, 1 ;  /* 0x3f80000027057423 */ /* 0x001fc80000000104 */
[----:B------:R-:W-:Y:S01]  /*0140*/  FFMA R5, R4, R5, R4 ;  /* 0x0000000504057223 */ /* 0x000fe20000000004 */
[----:B--2---:R-:W-:-:S04]  /*0150*/  FADD R38, R38, -R7 ;  /* 0x8000000726267221 */ /* 0x004fc80000000000 */
[----:B------:R-:W0:Y:S01]  /*0160*/  FCHK P0, R38, R39 ;  /* 0x0000002726007302 */ /* 0x000e220000000000 */
[----:B------:R-:W-:-:S04]  /*0170*/  FFMA R4, R38, R5, RZ ;  /* 0x0000000526047223 */ /* 0x000fc800000000ff */
[----:B------:R-:W-:-:S04]  /*0180*/  FFMA R8, -R39, R4, R38 ;  /* 0x0000000427087223 */ /* 0x000fc80000000126 */
[----:B------:R-:W-:Y:S01]  /*0190*/  FFMA R10, R5, R8, R4 ;  /* 0x00000008050a7223 */ /* 0x000fe20000000004 */
[----:B0-----:R-:W-:Y:S06]  /*01a0*/  @!P0 BRA `(.L_x_0) ;  /* 0x00000000000c8947 */ /* 0x001fec0003800000 */
[----:B------:R-:W-:-:S07]  /*01b0*/  MOV R44, 0x1d0 ;  /* 0x000001d0002c7802 */ /* 0x000fce0000000f00 */
[----:B------:R-:W-:Y:S05]  /*01c0*/  CALL.REL.NOINC `($__internal_1_$__cuda_sm3x_div_rn_noftz_f32_slowpath) ;  /* 0x0000004000b47944 */ /* 0x000fea0003c00000 */
[----:B------:R-:W-:-:S07]  /*01d0*/  MOV R10, R89 ;  /* 0x00000059000a7202 */ /* 0x000fce0000000f00 */
.L_x_0:
[----:B------:R-:W0:Y:S01]  /*01e0*/  LDC.64 R2, c[0x0][0x398] ;  /* 0x0000e600ff027b82 */ /* 0x000e220000000a00 */
[----:B------:R-:W1:Y:S01]  /*01f0*/  LDCU UR6, c[0x0][0x3ac] ;  /* 0x00007580ff0677ac */ /* 0x000e620008000800 */
[----:B0-----:R-:W2:Y:S04]  /*0200*/  LDG.E R38, desc[UR4][R2.64+0xc] ;  /* 0x00000c0402267981 */ /* 0x001ea8000c1e1900 */
[----:B------:R-:W2:Y:S01]  /*0210*/  LDG.E R11, desc[UR4][R2.64+0x8] ;  /* 0x00000804020b7981 */ /* 0x000ea2000c1e1900 */
[----:B-1----:R-:W-:-:S04]  /*0220*/  I2FP.F32.U32 R39, UR6 ;  /* 0x0000000600277c45 */ /* 0x002fc80008201000 */
        /* <DEDUP_REMOVED lines=12> */
.L_x_1:
[----:B------:R-:W0:Y:S02]  /*02f0*/  LDC.64 R8, c[0x0][0x390] ;  /* 0x0000e400ff087b82 */ /* 0x000e240000000a00 */
[----:B0-----:R-:W2:Y:S04]  /*0300*/  LDG.E R3, desc[UR4][R8.64+0x4] ;  /* 0x0000040408037981 */ /* 0x001ea8000c1e1900 */
[----:B------:R-:W3:Y:S04]  /*0310*/  LDG.E R4, desc[UR4][R8.64] ;  /* 0x0000000408047981 */ /* 0x000ee8000c1e1900 */
[----:B------:R-:W4:Y:S01]  /*0320*/  LDG.E R5, desc[UR4][R8.64+0x8] ;  /* 0x0000080408057981 */ /* 0x000f22000c1e1900 */
[----:B------:R-:W-:Y:S01]  /*0330*/  I2FP.F32.U32 R6, R6 ;  /* 0x0000000600067245 */ /* 0x000fe20000201000 */
[----:B------:R-:W-:Y:S01]  /*0340*/  BSSY.RECONVERGENT B0, `(.L_x_2) ;  /* 0x0000017000007945 */ /* 0x000fe20003800200 */
[----:B------:R-:W-:-:S03]  /*0350*/  I2FP.F32.S32 R0, R0 ;  /* 0x0000000000007245 */ /* 0x000fc60000201400 */
[----:B------:R-:W-:Y:S02]  /*0360*/  FFMA R2, R6, R12, R11 ;  /* 0x0000000c06027223 */ /* 0x000fe4000000000b */
[----:B------:R-:W-:Y:S02]  /*0370*/  FFMA R7, R0, R10, R7 ;  /* 0x0000000a00077223 */ /* 0x000fe40000000007 */
[----:B--2---:R-:W-:Y:S02]  /*0380*/  FADD R2, R2, -R3 ;  /* 0x8000000302027221 */ /* 0x004fe40000000000 */
[----:B---3--:R-:W-:Y:S02]  /*0390*/  FADD R7, R7, -R4 ;  /* 0x8000000407077221 */ /* 0x008fe40000000000 */
[----:B------:R-:W-:Y:S01]  /*03a0*/  FMUL R6, R2, R2 ;  /* 0x0000000202067220 */ /* 0x000fe20000400000 */
[----:B----4-:R-:W-:-:S03]  /*03b0*/  FADD R0, RZ, -R5 ;  /* 0x80000005ff007221 */ /* 0x010fc60000000000 */
[----:B------:R-:W-:-:S04]  /*03c0*/  FFMA R11, R7, R7, R6 ;  /* 0x00000007070b7223 */ /* 0x000fc80000000006 */
[----:B------:R-:W-:-:S04]  /*03d0*/  FFMA R38, R0, R0, R11 ;  /* 0x0000000000267223 */ /* 0x000fc8000000000b */
[----:B------:R0:W1:Y:S01]  /*03e0*/  MUFU.RSQ R11, R38 ;  /* 0x00000026000b7308 */ /* 0x0000620000001400 */
[----:B------:R-:W-:-:S04]  /*03f0*/  IADD3 R6, PT, PT, R38, -0xd000000, RZ ;  /* 0xf300000026067810 */ /* 0x000fc80007ffe0ff */
[----:B------:R-:W-:Y:S01]  /*0400*/  ISETP.GT.U32.AND P0, PT, R6, 0x727fffff, PT ;  /* 0x727fffff0600780c */ /* 0x000fe20003f04070 */
[----:B------:R-:W-:-:S12]  /*0410*/  HFMA2 R6, -RZ, RZ, 0, 0 ;  /* 0x00000000ff067431 */ /* 0x000fd800000001ff */
[----:B01----:R-:W-:Y:S05]  /*0420*/  @!P0 BRA `(.L_x_3) ;  /* 0x0000000000108947 */ /* 0x003fea0003800000 */
[----:B------:R-:W-:-:S07]  /*0430*/  MOV R44, 0x450 ;  /* 0x00000450002c7802 */ /* 0x000fce0000000f00 */
[----:B------:R-:W-:Y:S05]  /*0440*/  CALL.REL.NOINC `($__internal_0_$__cuda_sm20_sqrt_rn_f32_slowpath) ;  /* 0x0000003c00bc7944 */ /* 0x000fea0003c00000 */
[----:B------:R-:W-:Y:S01]  /*0450*/  MOV R9, R45 ;  /* 0x0000002d00097202 */ /* 0x000fe20000000f00 */
[----:B------:R-:W-:Y:S06]  /*0460*/  BRA `(.L_x_4) ;  /* 0x0000000000107947 */ /* 0x000fec0003800000 */
.L_x_3:
[----:B------:R-:W-:Y:S01]  /*0470*/  FMUL.FTZ R9, R38, R11 ;  /* 0x0000000b26097220 */ /* 0x000fe20000410000 */
[----:B------:R-:W-:-:S03]  /*0480*/  FMUL.FTZ R10, R11, 0.5 ;  /* 0x3f0000000b0a7820 */ /* 0x000fc60000410000 */
[----:B------:R-:W-:-:S04]  /*0490*/  FFMA R8, -R9, R9, R38 ;  /* 0x0000000909087223 */ /* 0x000fc80000000126 */
[----:B------:R-:W-:-:S07]  /*04a0*/  FFMA R9, R8, R10, R9 ;  /* 0x0000000a08097223 */ /* 0x000fce0000000009 */
.L_x_4:
[----:B------:R-:W-:Y:S05]  /*04b0*/  BSYNC.RECONVERGENT B0 ;  /* 0x0000000000007941 */ /* 0x000fea0003800200 */
.L_x_2:
[----:B------:R-:W0:Y:S01]  /*04c0*/  MUFU.RCP R8, R9 ;  /* 0x0000000900087308 */ /* 0x000e220000001000 */
[----:B------:R-:W-:Y:S07]  /*04d0*/  BSSY.RECONVERGENT B0, `(.L_x_5) ;  /* 0x000000d000007945 */ /* 0x000fee0003800200 */
[----:B------:R-:W1:Y:S01]  /*04e0*/  FCHK P0, R7, R9 ;  /* 0x0000000907007302 */ /* 0x000e620000000000 */
[----:B0-----:R-:W-:-:S04]  /*04f0*/  FFMA R11, R8, -R9, 1 ;  /* 0x3f800000080b7423 */ /* 0x001fc80000000809 */
[----:B------:R-:W-:-:S04]  /*0500*/  FFMA R8, R8, R11, R8 ;  /* 0x0000000b08087223 */ /* 0x000fc80000000008 */
[----:B------:R-:W-:-:S04]  /*0510*/  FFMA R10, R7, R8, RZ ;  /* 0x00000008070a7223 */ /* 0x000fc800000000ff */
[----:B------:R-:W-:-:S04]  /*0520*/  FFMA R11, R10, -R9, R7 ;  /* 0x800000090a0b7223 */ /* 0x000fc80000000007 */
[----:B------:R-:W-:Y:S01]  /*0530*/  FFMA R8, R8, R11, R10 ;  /* 0x0000000b08087223 */ /* 0x000fe2000000000a */
[----:B-1----:R-:W-:Y:S06]  /*0540*/  @!P0 BRA `(.L_x_6) ;  /* 0x0000000000148947 */ /* 0x002fec0003800000 */
[----:B------:R-:W-:Y:S02]  /*0550*/  MOV R38, R7 ;  /* 0x0000000700267202 */ /* 0x000fe40000000f00 */
[----:B------:R-:W-:Y:S02]  /*0560*/  MOV R39, R9 ;  /* 0x0000000900277202 */ /* 0x000fe40000000f00 */
[----:B------:R-:W-:-:S07]  /*0570*/  MOV R44, 0x590 ;  /* 0x00000590002c7802 */ /* 0x000fce0000000f00 */
[----:B------:R-:W-:Y:S05]  /*0580*/  CALL.REL.NOINC `($__internal_1_$__cuda_sm3x_div_rn_noftz_f32_slowpath) ;  /* 0x0000003c00c47944 */ /* 0x000fea0003c00000 */
[----:B------:R-:W-:-:S07]  /*0590*/  MOV R8, R89 ;  /* 0x0000005900087202 */ /* 0x000fce0000000f00 */
.L_x_6:
[----:B------:R-:W-:Y:S05]  /*05a0*/  BSYNC.RECONVERGENT B0 ;  /* 0x0000000000007941 */ /* 0x000fea0003800200 */
.L_x_5:
[----:B------:R-:W0:Y:S01]  /*05b0*/  MUFU.RCP R10, R9 ;  /* 0x00000009000a7308 */ /* 0x000e220000001000 */
[----:B------:R-:W-:Y:S07]  /*05c0*/  BSSY.RECONVERGENT B0, `(.L_x_7) ;  /* 0x000000e000007945 */ /* 0x000fee0003800200 */
[----:B------:R-:W1:Y:S01]  /*05d0*/  FCHK P0, R2, R9 ;  /* 0x0000000902007302 */ /* 0x000e620000000000 */
[----:B0-----:R-:W-:-:S04]  /*05e0*/  FFMA R7, R10, -R9, 1 ;  /* 0x3f8000000a077423 */ /* 0x001fc80000000809 */
[----:B------:R-:W-:Y:S01]  /*05f0*/  FFMA R12, R10, R7, R10 ;  /* 0x000000070a0c7223 */ /* 0x000fe2000000000a */
[----:B------:R-:W-:-:S03]  /*0600*/  MOV R7, R8 ;  /* 0x0000000800077202 */ /* 0x000fc60000000f00 */
[----:B------:R-:W-:-:S04]  /*0610*/  FFMA R11, R2, R12, RZ ;  /* 0x0000000c020b7223 */ /* 0x000fc800000000ff */
[----:B------:R-:W-:-:S04]  /*0620*/  FFMA R10, R11, -R9, R2 ;  /* 0x800000090b0a7223 */ /* 0x000fc80000000002 */
[----:B------:R-:W-:Y:S01]  /*0630*/  FFMA R8, R12, R10, R11 ;  /* 0x0000000a0c087223 */ /* 0x000fe2000000000b */
[----:B-1----:R-:W-:Y:S06]  /*0640*/  @!P0 BRA `(.L_x_8) ;  /* 0x0000000000148947 */ /* 0x002fec0003800000 */
[----:B------:R-:W-:Y:S01]  /*0650*/  IMAD.MOV.U32 R38, RZ, RZ, R2 ;  /* 0x000000ffff267224 */ /* 0x000fe200078e0002 */
[----:B------:R-:W-:Y:S02]  /*0660*/  MOV R39, R9 ;  /* 0x0000000900277202 */ /* 0x000fe40000000f00 */
[----:B------:R-:W-:-:S07]  /*0670*/  MOV R44, 0x690 ;  /* 0x00000690002c7802 */ /* 0x000fce0000000f00 */
[----:B------:R-:W-:Y:S05]  /*0680*/  CALL.REL.NOINC `($__internal_1_$__cuda_sm3x_div_rn_noftz_f32_slowpath) ;  /* 0x0000003c00847944 */ /* 0x000fea0003c00000 */
[----:B------:R-:W-:-:S07]  /*0690*/  MOV R8, R89 ;  /* 0x0000005900087202 */ /* 0x000fce0000000f00 */
.L_x_8:
[----:B------:R-:W-:Y:S05]  /*06a0*/  BSYNC.RECONVERGENT B0 ;  /* 0x0000000000007941 */ /* 0x000fea0003800200 */
.L_x_7:
        /* <DEDUP_REMOVED lines=14> */
.L_x_10:
[----:B------:R-:W-:Y:S05]  /*0790*/  BSYNC.RECONVERGENT B0 ;  /* 0x0000000000007941 */ /* 0x000fea0003800200 */
.L_x_9:
[----:B------:R-:W0:Y:S02]  /*07a0*/  LDC.64 R32, c[0x0][0x380] ;  /* 0x0000e000ff207b82 */ /* 0x000e240000000a00 */
[----:B0-----:R-:W2:Y:S04]  /*07b0*/  LDG.E R21, desc[UR4][R32.64+0xc] ;  /* 0x00000c0420157981 */ /* 0x001ea8000c1e1900 */
[----:B------:R-:W3:Y:S04]  /*07c0*/  LDG.E R23, desc[UR4][R32.64+0x48] ;  /* 0x0000480420177981 */ /* 0x000ee8000c1e1900 */
[----:B------:R-:W4:Y:S04]  /*07d0*/  LDG.E R25, desc[UR4][R32.64+0x84] ;  /* 0x0000840420197981 */ /* 0x000f28000c1e1900 */
[----:B------:R-:W4:Y:S04]  /*07e0*/  LDG.E R27, desc[UR4][R32.64+0xc0] ;  /* 0x0000c004201b7981 */ /* 0x000f28000c1e1900 */
[----:B------:R0:W5:Y:S04]  /*07f0*/  LDG.E R9, desc[UR4][R32.64] ;  /* 0x0000000420097981 */ /* 0x000168000c1e1900 */
        /* <DEDUP_REMOVED lines=10> */
[----:B------:R0:W5:Y:S01]  /*08a0*/  LDG.E R24, desc[UR4][R32.64+0xbc] ;  /* 0x0000bc0420187981 */ /* 0x000162000c1e1900 */
[----:B------:R-:W-:Y:S01]  /*08b0*/  HFMA2 R17, -RZ, RZ, 1.875, 0 ;  /* 0x3f800000ff117431 */ /* 0x000fe200000001ff */
[----:B------:R-:W-:Y:S01]  /*08c0*/  BSSY.RECONVERGENT B0, `(.L_x_11) ;  /* 0x0000351000007945 */ /* 0x000fe20003800200 */
[----:B------:R-:W-:Y:S01]  /*08d0*/  HFMA2 R28, -RZ, RZ, 0, 0 ;  /* 0x00000000ff1c7431 */ /* 0x000fe200000001ff */
[----:B------:R-:W-:-:S02]  /*08e0*/  MOV R19, RZ ;  /* 0x000000ff00137202 */ /* 0x000fc40000000f00 */
[----:B------:R-:W-:Y:S01]  /*08f0*/  MOV R30, RZ ;  /* 0x000000ff001e7202 */ /* 0x000fe20000000f00 */
[----:B--2---:R-:W-:Y:S01]  /*0900*/  FMUL R21, R21, R21 ;  /* 0x0000001515157220 */ /* 0x004fe20000400000 */
[----:B---3--:R-:W-:Y:S01]  /*0910*/  FMUL R23, R23, R23 ;  /* 0x0000001717177220 */ /* 0x008fe20000400000 */
[----:B----4-:R-:W-:Y:S01]  /*0920*/  FMUL R25, R25, R25 ;  /* 0x0000001919197220 */ /* 0x010fe20000400000 */
[----:B0-----:R-:W-:-:S07]  /*0930*/  FMUL R27, R27, R27 ;  /* 0x0000001b1b1b7220 */ /* 0x001fce0000400000 */
.L_x_97:
[----:B-----5:R-:W-:Y:S01]  /*0940*/  FADD R29, -R10, R3 ;  /* 0x000000030a1d7221 */ /* 0x020fe20000000100 */
[----:B------:R-:W-:Y:S01]  /*0950*/  FADD R0, -R9, R4 ;  /* 0x0000000409007221 */ /* 0x000fe20000000100 */
[----:B------:R-:W-:Y:S01]  /*0960*/  FADD R31, -R12, R5 ;  /* 0x000000050c1f7221 */ /* 0x000fe20000000100 */
[----:B------:R-:W-:Y:S01]  /*0970*/  BSSY.RECONVERGENT B1, `(.L_x_12) ;  /* 0x0000024000017945 */ /* 0x000fe20003800200 */
[C---:B------:R-:W-:Y:S01]  /*0980*/  FMUL R33, R29.reuse, R29 ;  /* 0x0000001d1d217220 */ /* 0x040fe20000400000 */
[----:B------:R-:W-:-:S03]  /*0990*/  FMUL R2, R29, R8 ;  /* 0x000000081d027220 */ /* 0x000fc60000400000 */
[C---:B------:R-:W-:Y:S01]  /*09a0*/  FFMA R32, R0.reuse, R0, R33 ;  /* 0x0000000000207223 */ /* 0x040fe20000000021 */
[----:B------:R-:W-:Y:S01]  /*09b0*/  FFMA R29, R0, R7, R2 ;  /* 0x00000007001d7223 */ /* 0x000fe20000000002 */
[----:B------:R-:W-:Y:S02]  /*09c0*/  IMAD.MOV.U32 R0, RZ, RZ, -0x40800000 ;  /* 0xbf800000ff007424 */ /* 0x000fe400078e00ff */
[C---:B------:R-:W-:Y:S01]  /*09d0*/  FFMA R32, R31.reuse, R31, R32 ;  /* 0x0000001f1f207223 */ /* 0x040fe20000000020 */
[----:B------:R-:W-:-:S03]  /*09e0*/  FFMA R29, R31, R26, R29 ;  /* 0x0000001a1f1d7223 */ /* 0x000fc6000000001d */
[----:B------:R-:W-:Y:S01]  /*09f0*/  FADD R32, -R21, R32 ;  /* 0x0000002015207221 */ /* 0x000fe20000000100 */
[----:B------:R-:W-:-:S03]  /*0a00*/  FADD R29, R29, R29 ;  /* 0x0000001d1d1d7221 */ /* 0x000fc60000000000 */
[----:B------:R-:W-:-:S04]  /*0a10*/  FMUL R32, R32, -4 ;  /* 0xc080000020207820 */ /* 0x000fc80000400000 */
[----:B------:R-:W-:-:S05]  /*0a20*/  FFMA R38, R29, R29, R32 ;  /* 0x0000001d1d267223 */ /* 0x000fca0000000020 */
[----:B------:R-:W-:-:S13]  /*0a30*/  FSETP.GTU.AND P0, PT, R38, RZ, PT ;  /* 0x000000ff2600720b */ /* 0x000fda0003f0c000 */
[----:B--2---:R-:W-:Y:S05]  /*0a40*/  @!P0 BRA `(.L_x_13) ;  /* 0x0000000000588947 */ /* 0x004fea0003800000 */
[----:B------:R-:W-:Y:S01]  /*0a50*/  IADD3 R0, PT, PT, R38, -0xd000000, RZ ;  /* 0xf300000026007810 */ /* 0x000fe20007ffe0ff */
[----:B------:R0:W1:Y:S01]  /*0a60*/  MUFU.RSQ R31, R38 ;  /* 0x00000026001f7308 */ /* 0x0000620000001400 */
[----:B------:R-:W-:Y:S02]  /*0a70*/  BSSY.RECONVERGENT B2, `(.L_x_14) ;  /* 0x000000a000027945 */ /* 0x000fe40003800200 */
[----:B------:R-:W-:-:S13]  /*0a80*/  ISETP.GT.U32.AND P0, PT, R0, 0x727fffff, PT ;  /* 0x727fffff0000780c */ /* 0x000fda0003f04070 */
[----:B0-----:R-:W-:Y:S05]  /*0a90*/  @!P0 BRA `(.L_x_15) ;  /* 0x00000000000c8947 */ /* 0x001fea0003800000 */
[----:B------:R-:W-:-:S07]  /*0aa0*/  MOV R44, 0xac0 ;  /* 0x00000ac0002c7802 */ /* 0x000fce0000000f00 */
[----:B-1----:R-:W-:Y:S05]  /*0ab0*/  CALL.REL.NOINC `($__internal_0_$__cuda_sm20_sqrt_rn_f32_slowpath) ;  /* 0x0000003800207944 */ /* 0x002fea0003c00000 */
[----:B------:R-:W-:Y:S05]  /*0ac0*/  BRA `(.L_x_16) ;  /* 0x0000000000107947 */ /* 0x000fea0003800000 */
.L_x_15:
[----:B-1----:R-:W-:Y:S01]  /*0ad0*/  FMUL.FTZ R45, R38, R31 ;  /* 0x0000001f262d7220 */ /* 0x002fe20000410000 */
[----:B------:R-:W-:-:S03]  /*0ae0*/  FMUL.FTZ R2, R31, 0.5 ;  /* 0x3f0000001f027820 */ /* 0x000fc60000410000 */
[----:B------:R-:W-:-:S04]  /*0af0*/  FFMA R0, -R45, R45, R38 ;  /* 0x0000002d2d007223 */ /* 0x000fc80000000126 */
[----:B------:R-:W-:-:S07]  /*0b00*/  FFMA R45, R0, R2, R45 ;  /* 0x00000002002d7223 */ /* 0x000fce000000002d */
.L_x_16:
[----:B------:R-:W-:Y:S05]  /*0b10*/  BSYNC.RECONVERGENT B2 ;  /* 0x0000000000027941 */ /* 0x000fea0003800200 */
.L_x_14:
[C-C-:B------:R-:W-:Y:S01]  /*0b20*/  FADD R0, -R29.reuse, -R45.reuse ;  /* 0x8000002d1d007221 */ /* 0x140fe20000000100 */
[----:B------:R-:W-:-:S03]  /*0b30*/  FADD R45, -R29, R45 ;  /* 0x0000002d1d2d7221 */ /* 0x000fc60000000100 */
[----:B------:R-:W-:Y:S01]  /*0b40*/  FMUL R0, R0, 0.5 ;  /* 0x3f00000000007820 */ /* 0x000fe20000400000 */
[----:B------:R-:W-:-:S04]  /*0b50*/  FMUL R45, R45, 0.5 ;  /* 0x3f0000002d2d7820 */ /* 0x000fc80000400000 */
[----:B------:R-:W-:Y:S02]  /*0b60*/  FSETP.GT.AND P1, PT, R0, RZ, PT ;  /* 0x000000ff0000720b */ /* 0x000fe40003f24000 */
[C---:B------:R-:W-:Y:S02]  /*0b70*/  FMNMX R0, R45.reuse, R0, PT ;  /* 0x000000002d007209 */ /* 0x040fe40003800000 */
[----:B------:R-:W-:Y:S02]  /*0b80*/  FSETP.GT.AND P0, PT, R45, RZ, PT ;  /* 0x000000ff2d00720b */ /* 0x000fe40003f04000 */
[----:B------:R-:W-:-:S04]  /*0b90*/  FSEL R0, R0, -1, P1 ;  /* 0xbf80000000007808 */ /* 0x000fc80000800000 */
[----:B------:R-:W-:-:S07]  /*0ba0*/  FSEL R0, R0, -1, P0 ;  /* 0xbf80000000007808 */ /* 0x000fce0000000000 */
.L_x_13:
[----:B------:R-:W-:Y:S05]  /*0bb0*/  BSYNC.RECONVERGENT B1 ;  /* 0x0000000000017941 */ /* 0x000fea0003800200 */
.L_x_12:
[----:B------:R-:W-:Y:S01]  /*0bc0*/  FADD R29, -R14, R3 ;  /* 0x000000030e1d7221 */ /* 0x000fe20000000100 */
[----:B------:R-:W-:Y:S01]  /*0bd0*/  FADD R2, -R11, R4 ;  /* 0x000000040b027221 */ /* 0x000fe20000000100 */
[----:B------:R-:W-:Y:S01]  /*0be0*/  FADD R31, -R16, R5 ;  /* 0x00000005101f7221 */ /* 0x000fe20000000100 */
[----:B------:R-:W-:Y:S01]  /*0bf0*/  BSSY.RECONVERGENT B1, `(.L_x_17) ;  /* 0x0000024000017945 */ /* 0x000fe20003800200 */
[C---:B------:R-:W-:Y:S01]  /*0c00*/  FMUL R33, R29.reuse, R29 ;  /* 0x0000001d1d217220 */ /* 0x040fe20000400000 */
[----:B------:R-:W-:-:S03]  /*0c10*/  FMUL R32, R29, R8 ;  /* 0x000000081d207220 */ /* 0x000fc60000400000 */
[C---:B------:R-:W-:Y:S01]  /*0c20*/  FFMA R34, R2.reuse, R2, R33 ;  /* 0x0000000202227223 */ /* 0x040fe20000000021 */
[----:B------:R-:W-:Y:S01]  /*0c30*/  FFMA R29, R2, R7, R32 ;  /* 0x00000007021d7223 */ /* 0x000fe20000000020 */
[----:B------:R-:W-:Y:S02]  /*0c40*/  HFMA2 R2, -RZ, RZ, -1.875, 0 ;  /* 0xbf800000ff027431 */ /* 0x000fe400000001ff */
[C---:B------:R-:W-:Y:S01]  /*0c50*/  FFMA R34, R31.reuse, R31, R34 ;  /* 0x0000001f1f227223 */ /* 0x040fe20000000022 */
[----:B------:R-:W-:-:S03]  /*0c60*/  FFMA R29, R31, R26, R29 ;  /* 0x0000001a1f1d7223 */ /* 0x000fc6000000001d */
[----:B------:R-:W-:Y:S01]  /*0c70*/  FADD R34, -R23, R34 ;  /* 0x0000002217227221 */ /* 0x000fe20000000100 */
[----:B------:R-:W-:-:S03]  /*0c80*/  FADD R31, R29, R29 ;  /* 0x0000001d1d1f7221 */ /* 0x000fc60000000000 */
[----:B------:R-:W-:-:S04]  /*0c90*/  FMUL R34, R34, -4 ;  /* 0xc080000022227820 */ /* 0x000fc80000400000 */
[----:B------:R-:W-:-:S05]  /*0ca0*/  FFMA R38, R31, R31, R34 ;  /* 0x0000001f1f267223 */ /* 0x000fca0000000022 */
[----:B------:R-:W-:-:S13]  /*0cb0*/  FSETP.GTU.AND P0, PT, R38, RZ, PT ;  /* 0x000000ff2600720b */ /* 0x000fda0003f0c000 */
[----:B------:R-:W-:Y:S05]  /*0cc0*/  @!P0 BRA `(.L_x_18) ;  /* 0x0000000000588947 */ /* 0x000fea0003800000 */
        /* <DEDUP_REMOVED lines=8> */
.L_x_20:
[----:B-1----:R-:W-:Y:S01]  /*0d50*/  FMUL.FTZ R45, R38, R29 ;  /* 0x0000001d262d7220 */ /* 0x002fe20000410000 */
[----:B------:R-:W-:-:S03]  /*0d60*/  FMUL.FTZ R29, R29, 0.5 ;  /* 0x3f0000001d1d7820 */ /* 0x000fc60000410000 */
[----:B------:R-:W-:-:S04]  /*0d70*/  FFMA R2, -R45, R45, R38 ;  /* 0x0000002d2d027223 */ /* 0x000fc80000000126 */
[----:B------:R-:W-:-:S07]  /*0d80*/  FFMA R45, R2, R29, R45 ;  /* 0x0000001d022d7223 */ /* 0x000fce000000002d */
.L_x_21:
[----:B------:R-:W-:Y:S05]  /*0d90*/  BSYNC.RECONVERGENT B2 ;  /* 0x0000000000027941 */ /* 0x000fea0003800200 */
.L_x_19:
        /* <DEDUP_REMOVED lines=9> */
.L_x_18:
[----:B------:R-:W-:Y:S05]  /*0e30*/  BSYNC.RECONVERGENT B1 ;  /* 0x0000000000017941 */ /* 0x000fea0003800200 */
.L_x_17:
[----:B------:R-:W-:Y:S01]  /*0e40*/  FADD R29, -R18, R3 ;  /* 0x00000003121d7221 */ /* 0x000fe20000000100 */
[----:B------:R-:W-:Y:S01]  /*0e50*/  FADD R32, -R13, R4 ;  /* 0x000000040d207221 */ /* 0x000fe20000000100 */
[----:B------:R-:W-:Y:S01]  /*0e60*/  FADD R31, -R20, R5 ;  /* 0x00000005141f7221 */ /* 0x000fe20000000100 */
[----:B------:R-:W-:Y:S01]  /*0e70*/  BSSY.RECONVERGENT B1, `(.L_x_22) ;  /* 0x0000024000017945 */ /* 0x000fe20003800200 */
[C---:B------:R-:W-:Y:S01]  /*0e80*/  FMUL R33, R29.reuse, R29 ;  /* 0x0000001d1d217220 */ /* 0x040fe20000400000 */
[----:B------:R-:W-:-:S03]  /*0e90*/  FMUL R34, R29, R8 ;  /* 0x000000081d227220 */ /* 0x000fc60000400000 */
[C---:B------:R-:W-:Y:S01]  /*0ea0*/  FFMA R36, R32.reuse, R32, R33 ;  /* 0x0000002020247223 */ /* 0x040fe20000000021 */
[----:B------:R-:W-:-:S03]  /*0eb0*/  FFMA R29, R32, R7, R34 ;  /* 0x00000007201d7223 */ /* 0x000fc60000000022 */
[C---:B------:R-:W-:Y:S01]  /*0ec0*/  FFMA R36, R31.reuse, R31, R36 ;  /* 0x0000001f1f247223 */ /* 0x040fe20000000024 */
[----:B------:R-:W-:-:S03]  /*0ed0*/  FFMA R29, R31, R26, R29 ;  /* 0x0000001a1f1d7223 */ /* 0x000fc6000000001d */
[----:B------:R-:W-:Y:S01]  /*0ee0*/  FADD R36, -R25, R36 ;  /* 0x0000002419247221 */ /* 0x000fe20000000100 */
[----:B------:R-:W-:Y:S01]  /*0ef0*/  FADD R31, R29, R29 ;  /* 0x0000001d1d1f7221 */ /* 0x000fe20000000000 */
[----:B------:R-:W-:Y:S02]  /*0f00*/  MOV R29, 0xbf800000 ;  /* 0xbf800000001d7802 */ /* 0x000fe40000000f00 */
        /* <DEDUP_REMOVED lines=12> */
.L_x_25:
[----:B-1----:R-:W-:Y:S01]  /*0fd0*/  FMUL.FTZ R45, R38, R29 ;  /* 0x0000001d262d7220 */ /* 0x002fe20000410000 */
[----:B------:R-:W-:-:S03]  /*0fe0*/  FMUL.FTZ R29, R29, 0.5 ;  /* 0x3f0000001d1d7820 */ /* 0x000fc60000410000 */
[----:B------:R-:W-:-:S04]  /*0ff0*/  FFMA R32, -R45, R45, R38 ;  /* 0x0000002d2d207223 */ /* 0x000fc80000000126 */
[----:B------:R-:W-:-:S07]  /*1000*/  FFMA R45, R32, R29, R45 ;  /* 0x0000001d202d7223 */ /* 0x000fce000000002d */
.L_x_26:
[----:B------:R-:W-:Y:S05]  /*1010*/  BSYNC.RECONVERGENT B2 ;  /* 0x0000000000027941 */ /* 0x000fea0003800200 */
.L_x_24:
        /* <DEDUP_REMOVED lines=9> */
.L_x_23:
[----:B------:R-:W-:Y:S05]  /*10b0*/  BSYNC.RECONVERGENT B1 ;  /* 0x0000000000017941 */ /* 0x000fea0003800200 */
.L_x_22:
        /* <DEDUP_REMOVED lines=12> */
[----:B------:R-:W-:Y:S02]  /*1180*/  HFMA2 R31, -RZ, RZ, -1.875, 0 ;  /* 0xbf800000ff1f7431 */ /* 0x000fe400000001ff */
        /* <DEDUP_REMOVED lines=12> */
.L_x_30:
[----:B-1----:R-:W-:Y:S01]  /*1250*/  FMUL.FTZ R45, R38, R31 ;  /* 0x0000001f262d7220 */ /* 0x002fe20000410000 */
[----:B------:R-:W-:-:S03]  /*1260*/  FMUL.FTZ R31, R31, 0.5 ;  /* 0x3f0000001f1f7820 */ /* 0x000fc60000410000 */
[----:B------:R-:W-:-:S04]  /*1270*/  FFMA R32, -R45, R45, R38 ;  /* 0x0000002d2d207223 */ /* 0x000fc80000000126 */
[----:B------:R-:W-:-:S07]  /*1280*/  FFMA R45, R32, R31, R45 ;  /* 0x0000001f202d7223 */ /* 0x000fce000000002d */
.L_x_31:
[----:B------:R-:W-:Y:S05]  /*1290*/  BSYNC.RECONVERGENT B2 ;  /* 0x0000000000027941 */ /* 0x000fea0003800200 */
.L_x_29:
        /* <DEDUP_REMOVED lines=9> */
.L_x_28:
[----:B------:R-:W-:Y:S05]  /*1330*/  BSYNC.RECONVERGENT B1 ;  /* 0x0000000000017941 */ /* 0x000fea0003800200 */
.L_x_27:
[----:B------:R-:W-:Y:S02]  /*1340*/  FSETP.GT.AND P0, PT, R0, RZ, PT ;  /* 0x000000ff0000720b */ /* 0x000fe40003f04000 */
[----:B------:R-:W-:Y:S02]  /*1350*/  FSETP.GT.AND P1, PT, R2, RZ, PT ;  /* 0x000000ff0200720b */ /* 0x000fe40003f24000 */
[C---:B------:R-:W-:Y:S02]  /*1360*/  FSETP.GEU.OR P0, PT, R0.reuse, 2.14748364800000000000e+09, !P0 ;  /* 0x4f0000000000780b */ /* 0x040fe4000470e400 */
[----:B------:R-:W-:Y:S02]  /*1370*/  FSETP.GT.AND P2, PT, R29, RZ, PT ;  /* 0x000000ff1d00720b */ /* 0x000fe40003f44000 */
[----:B------:R-:W-:Y:S02]  /*1380*/  FSEL R33, R0, 2.14748364800000000000e+09, !P0 ;  /* 0x4f00000000217808 */ /* 0x000fe40004000000 */
[----:B------:R-:W-:-:S02]  /*1390*/  SEL R0, RZ, 0xffffffff, !P0 ;  /* 0xffffffffff007807 */ /* 0x000fc40004000000 */
[CC--:B------:R-:W-:Y:S02]  /*13a0*/  FSETP.LT.AND P1, PT, R2.reuse, R33.reuse, P1 ;  /* 0x000000210200720b */ /* 0x0c0fe40000f21000 */
[----:B------:R-:W-:Y:S02]  /*13b0*/  FSETP.GT.AND P0, PT, R31, RZ, PT ;  /* 0x000000ff1f00720b */ /* 0x000fe40003f04000 */
[----:B------:R-:W-:Y:S02]  /*13c0*/  FSEL R2, R2, R33, P1 ;  /* 0x0000002102027208 */ /* 0x000fe40000800000 */
[----:B------:R-:W-:Y:S02]  /*13d0*/  SEL R0, R0, 0x1, !P1 ;  /* 0x0000000100007807 */ /* 0x000fe40004800000 */
[----:B------:R-:W-:-:S04]  /*13e0*/  FSETP.LT.AND P2, PT, R29, R2, P2 ;  /* 0x000000021d00720b */ /* 0x000fc80001741000 */
[----:B------:R-:W-:Y:S02]  /*13f0*/  FSEL R2, R29, R2, P2 ;  /* 0x000000021d027208 */ /* 0x000fe40001000000 */
[----:B------:R-:W-:Y:S02]  /*1400*/  SEL R0, R0, 0x2, !P2 ;  /* 0x0000000200007807 */ /* 0x000fe40005000000 */
[----:B------:R-:W-:-:S04]  /*1410*/  FSETP.LT.AND P0, PT, R31, R2, P0 ;  /* 0x000000021f00720b */ /* 0x000fc80000701000 */
[----:B------:R-:W-:Y:S02]  /*1420*/  SEL R0, R0, 0x3, !P0 ;  /* 0x0000000300007807 */ /* 0x000fe40004000000 */
[----:B------:R-:W-:Y:S02]  /*1430*/  FSEL R44, R31, R2, P0 ;  /* 0x000000021f2c7208 */ /* 0x000fe40000000000 */
[----:B------:R-:W-:-:S13]  /*1440*/  ISETP.NE.AND P1, PT, R0, -0x1, PT ;  /* 0xffffffff0000780c */ /* 0x000fda0003f25270 */
[----:B------:R-:W-:Y:S05]  /*1450*/  @!P1 BRA `(.L_x_32) ;  /* 0x00000028005c9947 */ /* 0x000fea0003800000 */
[----:B------:R-:W0:Y:S01]  /*1460*/  LDC.64 R36, c[0x0][0x380] ;  /* 0x0000e000ff247b82 */ /* 0x000e220000000a00 */
[----:B------:R-:W-:-:S07]  /*1470*/  IMAD R29, R0, 0xf, RZ ;  /* 0x0000000f001d7824 */ /* 0x000fce00078e02ff */
[----:B------:R-:W1:Y:S01]  /*1480*/  LDC.64 R46, c[0x0][0x388] ;  /* 0x0000e200ff2e7b82 */ /* 0x000e620000000a00 */
[----:B------:R-:W2:Y:S01]  /*1490*/  S2R R48, SR_TID.Y ;  /* 0x0000000000307919 */ /* 0x000ea20000002200 */
[----:B------:R-:W3:Y:S01]  /*14a0*/  LDCU.64 UR8, c[0x0][0x3a8] ;  /* 0x00007500ff0877ac */ /* 0x000ee20008000a00 */
[----:B0-----:R-:W-:-:S05]  /*14b0*/  IMAD.WIDE.U32 R36, R29, 0x4, R36 ;  /* 0x000000041d247825 */ /* 0x001fca00078e0024 */
[----:B------:R-:W4:Y:S04]  /*14c0*/  LDG.E R0, desc[UR4][R36.64+0x34] ;  /* 0x0000340424007981 */ /* 0x000f28000c1e1900 */
[----:B------:R-:W4:Y:S04]  /*14d0*/  LDG.E R2, desc[UR4][R36.64+0x4] ;  /* 0x0000040424027981 */ /* 0x000f28000c1e1900 */
[----:B------:R-:W4:Y:S04]  /*14e0*/  LDG.E R38, desc[UR4][R36.64] ;  /* 0x0000000424267981 */ /* 0x000f28000c1e1900 */
[----:B------:R-:W4:Y:S04]  /*14f0*/  LDG.E R40, desc[UR4][R36.64+0x8] ;  /* 0x0000080424287981 */ /* 0x000f28000c1e1900 */
[----:B-1----:R-:W4:Y:S04]  /*1500*/  LDG.E R29, desc[UR4][R46.64] ;  /* 0x000000042e1d7981 */ /* 0x002f28000c1e1900 */
[----:B------:R-:W4:Y:S04]  /*1510*/  LDG.E R72, desc[UR4][R46.64+0x4] ;  /* 0x000004042e487981 */ /* 0x000f28000c1e1900 */
[----:B------:R-:W4:Y:S04]  /*1520*/  LDG.E R31, desc[UR4][R46.64+0x8] ;  /* 0x000008042e1f7981 */ /* 0x000f28000c1e1900 */
[----:B------:R-:W4:Y:S01]  /*1530*/  LDG.E R74, desc[UR4][R46.64+0xc] ;  /* 0x00000c042e4a7981 */ /* 0x000f22000c1e1900 */
[----:B------:R-:W0:Y:S01]  /*1540*/  S2R R43, SR_TID.X ;  /* 0x00000000002b7919 */ /* 0x000e220000002100 */
[----:B------:R-:W2:Y:S08]  /*1550*/  S2UR UR6, SR_CTAID.Y ;  /* 0x00000000000679c3 */ /* 0x000eb00000002600 */
[----:B------:R-:W2:Y:S01]  /*1560*/  LDC R41, c[0x0][0x364] ;  /* 0x0000d900ff297b82 */ /* 0x000ea20000000800 */
[----:B------:R1:W5:Y:S07]  /*1570*/  LDG.E R46, desc[UR4][R46.64+0x10] ;  /* 0x000010042e2e7981 */ /* 0x00036e000c1e1900 */
[----:B------:R-:W0:Y:S01]  /*1580*/  S2UR UR7, SR_CTAID.X ;  /* 0x00000000000779c3 */ /* 0x000e220000002500 */
[C---:B------:R-:W-:Y:S01]  /*1590*/  FFMA R69, R44.reuse, R7, R4 ;  /* 0x000000072c457223 */ /* 0x040fe20000000004 */
[----:B------:R-:W5:Y:S01]  /*15a0*/  LDG.E R32, desc[UR4][R36.64+0x10] ;  /* 0x0000100424207981 */ /* 0x000f62000c1e1900 */
[C---:B-1----:R-:W-:Y:S01]  /*15b0*/  FFMA R47, R44.reuse, R8, R3 ;  /* 0x000000082c2f7223 */ /* 0x042fe20000000003 */
[----:B------:R-:W-:-:S02]  /*15c0*/  FFMA R71, R44, R26, R5 ;  /* 0x0000001a2c477223 */ /* 0x000fc40000000005 */
[----:B------:R-:W5:Y:S02]  /*15d0*/  LDG.E R33, desc[UR4][R36.64+0x14] ;  /* 0x0000140424217981 */ /* 0x000f64000c1e1900 */
[----:B------:R-:W0:Y:S02]  /*15e0*/  LDC R42, c[0x0][0x360] ;  /* 0x0000d800ff2a7b82 */ /* 0x000e240000000800 */
[----:B------:R-:W5:Y:S04]  /*15f0*/  LDG.E R62, desc[UR4][R36.64+0x18] ;  /* 0x00001804243e7981 */ /* 0x000f68000c1e1900 */
[----:B------:R-:W5:Y:S04]  /*1600*/  LDG.E R63, desc[UR4][R36.64+0x1c] ;  /* 0x00001c04243f7981 */ /* 0x000f68000c1e1900 */
[----:B------:R-:W5:Y:S04]  /*1610*/  LDG.E R64, desc[UR4][R36.64+0x20] ;  /* 0x0000200424407981 */ /* 0x000f68000c1e1900 */
[----:B------:R-:W5:Y:S04]  /*1620*/  LDG.E R65, desc[UR4][R36.64+0x24] ;  /* 0x0000240424417981 */ /* 0x000f68000c1e1900 */
[----:B------:R-:W5:Y:S04]  /*1630*/  LDG.E R66, desc[UR4][R36.64+0x28] ;  /* 0x0000280424427981 */ /* 0x000f68000c1e1900 */
[----:B------:R-:W5:Y:S04]  /*1640*/  LDG.E R67, desc[UR4][R36.64+0x2c] ;  /* 0x00002c0424437981 */ /* 0x000f68000c1e1900 */
[----:B------:R-:W5:Y:S04]  /*1650*/  LDG.E R68, desc[UR4][R36.64+0x30] ;  /* 0x0000300424447981 */ /* 0x000f68000c1e1900 */
[----:B------:R1:W5:Y:S01]  /*1660*/  LDG.E R70, desc[UR4][R36.64+0x38] ;  /* 0x0000380424467981 */ /* 0x000362000c1e1900 */
[----:B--2---:R-:W-:-:S02]  /*1670*/  IMAD R4, R41, UR6, R48 ;  /* 0x0000000629047c24 */ /* 0x004fc4000f8e0230 */
[----:B0-----:R-:W-:Y:S02]  /*1680*/  IMAD R5, R42, UR7, R43 ;  /* 0x000000072a057c24 */ /* 0x001fe4000f8e022b */
[----:B---3--:R-:W-:-:S04]  /*1690*/  IMAD R4, R4, UR8, RZ ;  /* 0x0000000804047c24 */ /* 0x008fc8000f8e02ff */
[----:B------:R-:W-:Y:S02]  /*16a0*/  IMAD R4, R5, UR9, R4 ;  /* 0x0000000905047c24 */ /* 0x000fe4000f8e0204 */
[----:B------:R-:W-:-:S03]  /*16b0*/  IMAD.MOV.U32 R76, RZ, RZ, -0x266e14b1 ;  /* 0xd991eb4fff4c7424 */ /* 0x000fc600078e00ff */
[C---:B------:R-:W-:Y:S02]  /*16c0*/  LOP3.LUT R5, R4.reuse, 0xaad26b49, RZ, 0x3c, !PT ;  /* 0xaad26b4904057812 */ /* 0x040fe400078e3cff */
[----:B------:R-:W-:Y:S01]  /*16d0*/  ISETP.GT.AND P2, PT, R4, -0x1, PT ;  /* 0xffffffff0400780c */ /* 0x000fe20003f44270 */
[----:B------:R-:W-:Y:S02]  /*16e0*/  BSSY.RECONVERGENT B1, `(.L_x_33) ;  /* 0x0000028000017945 */ /* 0x000fe40003800200 */
[----:B------:R-:W-:Y:S01]  /*16f0*/  IMAD R5, R5, 0x4182bed5, RZ ;  /* 0x4182bed505057824 */ /* 0x000fe200078e02ff */
[----:B------:R-:W-:-:S04]  /*1700*/  SEL R76, R76, 0x8bf16996, P2 ;  /* 0x8bf169964c4c7807 */ /* 0x000fc80001000000 */
[C---:B------:R-:W-:Y:S02]  /*1710*/  IADD3 R75, PT, PT, R76.reuse, 0x1f123bb5, RZ ;  /* 0x1f123bb54c4b7810 */ /* 0x040fe40007ffe0ff */
[C---:B------:R-:W-:Y:S02]  /*1720*/  IADD3 R84, PT, PT, R5.reuse, 0x75bcd15, RZ ;  /* 0x075bcd1505547810 */ /* 0x040fe40007ffe0ff */
[C---:B------:R-:W-:Y:S02]  /*1730*/  LOP3.LUT R83, R5.reuse, 0x159a55e5, RZ, 0x3c, !PT ;  /* 0x159a55e505537812 */ /* 0x040fe400078e3cff */
[----:B------:R-:W-:Y:S02]  /*1740*/  IADD3 R73, PT, PT, R5, 0x583f19, RZ ;  /* 0x00583f1905497810 */ /* 0x000fe40007ffe0ff */
[----:B------:R-:W-:Y:S01]  /*1750*/  LOP3.LUT R76, R76, 0x5491333, RZ, 0x3c, !PT ;  /* 0x054913334c4c7812 */ /* 0x000fe200078e3cff */
[----:B----4-:R-:W0:Y:S02]  /*1760*/  F2F.F64.F32 R34, R0 ;  /* 0x0000000000227310 */ /* 0x010e240000201800 */
[----:B0-----:R-:W-:Y:S01]  /*1770*/  DMUL R34, R34, 0.25 ;  /* 0x3fd0000022227828 */ /* 0x001fe20000000000 */
[----:B------:R-:W-:-:S09]  /*1780*/  FADD R2, -R2, R47 ;  /* 0x0000002f02027221 */ /* 0x000fd20000000100 */
[----:B------:R-:W-:-:S04]  /*1790*/  SHF.R.U32.HI R39, RZ, 0x14, R35 ;  /* 0x00000014ff277819 */ /* 0x000fc80000011623 */
[----:B------:R-:W-:-:S04]  /*17a0*/  LOP3.LUT R39, R39, 0x7ff, RZ, 0xc0, !PT ;  /* 0x000007ff27277812 */ /* 0x000fc800078ec0ff */
[----:B------:R-:W-:Y:S01]  /*17b0*/  IADD3 R39, PT, PT, R39, -0x3f4, RZ ;  /* 0xfffffc0c27277810 */ /* 0x000fe20007ffe0ff */
[----:B------:R-:W-:Y:S01]  /*17c0*/  FADD R3, -R38, R69 ;  /* 0x0000004526037221 */ /* 0x000fe20000000100 */
[----:B-1----:R-:W-:Y:S02]  /*17d0*/  FMUL R36, R2, R2 ;  /* 0x0000000202247220 */ /* 0x002fe40000400000 */
[----:B------:R-:W-:Y:S02]  /*17e0*/  SHF.L.U32 R0, R34, R39, RZ ;  /* 0x0000002722007219 */ /* 0x000fe400000006ff */
[----:B------:R-:W-:Y:S02]  /*17f0*/  FFMA R37, R3, R3, R36 ;  /* 0x0000000303257223 */ /* 0x000fe40000000024 */
[----:B------:R-:W-:Y:S01]  /*1800*/  ISETP.NE.U32.AND P1, PT, R0, RZ, PT ;  /* 0x000000ff0000720c */ /* 0x000fe20003f25070 */
[----:B------:R-:W-:-:S04]  /*1810*/  FADD R0, -R40, R71 ;  /* 0x0000004728007221 */ /* 0x000fc80000000100 */
[----:B------:R-:W-:Y:S01]  /*1820*/  FFMA R40, R0, R0, R37 ;  /* 0x0000000000287223 */ /* 0x000fe20000000025 */
[----:B------:R-:W-:-:S04]  /*1830*/  SHF.L.U64.HI R39, R34, R39, R35 ;  /* 0x0000002722277219 */ /* 0x000fc80000010223 */
[----:B------:R-:W-:Y:S02]  /*1840*/  IADD3 R36, PT, PT, R40, -0xd000000, RZ ;  /* 0xf300000028247810 */ /* 0x000fe40007ffe0ff */
[----:B------:R-:W-:Y:S02]  /*1850*/  ISETP.NE.AND.EX P1, PT, R39, -0x80000000, PT, P1 ;  /* 0x800000002700780c */ /* 0x000fe40003f25310 */
[----:B------:R-:W-:Y:S01]  /*1860*/  ISETP.GT.U32.AND P3, PT, R36, 0x727fffff, PT ;  /* 0x727fffff2400780c */ /* 0x000fe20003f64070 */
[----:B------:R0:W1:Y:S08]  /*1870*/  MUFU.RSQ R39, R40 ;  /* 0x0000002800277308 */ /* 0x0000700000001400 */
[----:B------:R0:W2:Y:S02]  /*1880*/  FRND.F64.TRUNC R36, R34 ;  /* 0x0000002200247313 */ /* 0x0000a4000030d800 */
[----:B------:R-:W-:Y:S01]  /*1890*/  DSETP.NEU.AND P0, PT, |R34|, 0.5, !P1 ;  /* 0x3fe000002200742a */ /* 0x000fe20004f0d200 */
[----:B------:R-:W-:Y:S01]  /*18a0*/  FADD R72, -R29, R72 ;  /* 0x000000481d487221 */ /* 0x000fe20000000100 */
[----:B------:R-:W-:Y:S01]  /*18b0*/  FADD R74, -R31, R74 ;  /* 0x0000004a1f4a7221 */ /* 0x000fe20000000100 */
[----:B------:R-:W-:Y:S11]  /*18c0*/  @!P3 BRA `(.L_x_34) ;  /* 0x000000000014b947 */ /* 0x000ff60003800000 */
[----:B------:R-:W-:Y:S02]  /*18d0*/  MOV R38, R40 ;  /* 0x0000002800267202 */ /* 0x000fe40000000f00 */
[----:B------:R-:W-:-:S07]  /*18e0*/  MOV R44, 0x1900 ;  /* 0x00001900002c7802 */ /* 0x000fce0000000f00 */
[----:B012--5:R-:W-:Y:S05]  /*18f0*/  CALL.REL.NOINC `($__internal_0_$__cuda_sm20_sqrt_rn_f32_slowpath) ;  /* 0x0000002800907944 */ /* 0x027fea0003c00000 */
[----:B------:R-:W-:Y:S01]  /*1900*/  MOV R5, R45 ;  /* 0x0000002d00057202 */ /* 0x000fe20000000f00 */
[----:B------:R-:W-:Y:S06]  /*1910*/  BRA `(.L_x_35) ;  /* 0x0000000000107947 */ /* 0x000fec0003800000 */
.L_x_34:
[----:B-1----:R-:W-:Y:S01]  /*1920*/  FMUL.FTZ R5, R40, R39 ;  /* 0x0000002728057220 */ /* 0x002fe20000410000 */
[----:B------:R-:W-:-:S03]  /*1930*/  FMUL.FTZ R38, R39, 0.5 ;  /* 0x3f00000027267820 */ /* 0x000fc60000410000 */
[----:B------:R-:W-:-:S04]  /*1940*/  FFMA R4, -R5, R5, R40 ;  /* 0x0000000505047223 */ /* 0x000fc80000000128 */
[----:B------:R-:W-:-:S07]  /*1950*/  FFMA R5, R4, R38, R5 ;  /* 0x0000002604057223 */ /* 0x000fce0000000005 */
.L_x_35:
[----:B------:R-:W-:Y:S05]  /*1960*/  BSYNC.RECONVERGENT B1 ;  /* 0x0000000000017941 */ /* 0x000fea0003800200 */
.L_x_33:
[----:B------:R-:W1:Y:S01]  /*1970*/  MUFU.RCP R4, R5 ;  /* 0x0000000500047308 */ /* 0x000e620000001000 */
[----:B------:R-:W-:Y:S07]  /*1980*/  BSSY.RECONVERGENT B3, `(.L_x_36) ;  /* 0x000000d000037945 */ /* 0x000fee0003800200 */
[----:B------:R-:W3:Y:S01]  /*1990*/  FCHK P2, R3, R5 ;  /* 0x0000000503007302 */ /* 0x000ee20000040000 */
[----:B-1----:R-:W-:-:S04]  /*19a0*/  FFMA R39, R4, -R5, 1 ;  /* 0x3f80000004277423 */ /* 0x002fc80000000805 */
[----:B------:R-:W-:-:S04]  /*19b0*/  FFMA R4, R4, R39, R4 ;  /* 0x0000002704047223 */ /* 0x000fc80000000004 */
[----:B------:R-:W-:-:S04]  /*19c0*/  FFMA R78, R3, R4, RZ ;  /* 0x00000004034e7223 */ /* 0x000fc800000000ff */
[----:B------:R-:W-:-:S04]  /*19d0*/  FFMA R39, R78, -R5, R3 ;  /* 0x800000054e277223 */ /* 0x000fc80000000003 */
[----:B------:R-:W-:Y:S01]  /*19e0*/  FFMA R78, R4, R39, R78 ;  /* 0x00000027044e7223 */ /* 0x000fe2000000004e */
[----:B---3--:R-:W-:Y:S06]  /*19f0*/  @!P2 BRA `(.L_x_37) ;  /* 0x000000000014a947 */ /* 0x008fec0003800000 */
[----:B------:R-:W-:Y:S02]  /*1a00*/  MOV R38, R3 ;  /* 0x0000000300267202 */ /* 0x000fe40000000f00 */
[----:B------:R-:W-:Y:S02]  /*1a10*/  MOV R39, R5 ;  /* 0x0000000500277202 */ /* 0x000fe40000000f00 */
[----:B------:R-:W-:-:S07]  /*1a20*/  MOV R44, 0x1a40 ;  /* 0x00001a40002c7802 */ /* 0x000fce0000000f00 */
[----:B0-2--5:R-:W-:Y:S05]  /*1a30*/  CALL.REL.NOINC `($__internal_1_$__cuda_sm3x_div_rn_noftz_f32_slowpath) ;  /* 0x0000002800987944 */ /* 0x025fea0003c00000 */
[----:B------:R-:W-:-:S07]  /*1a40*/  MOV R78, R89 ;  /* 0x00000059004e7202 */ /* 0x000fce0000000f00 */
.L_x_37:
[----:B------:R-:W-:Y:S05]  /*1a50*/  BSYNC.RECONVERGENT B3 ;  /* 0x0000000000037941 */ /* 0x000fea0003800200 */
.L_x_36:
        /* <DEDUP_REMOVED lines=9> */
[----:B------:R-:W-:Y:S01]  /*1af0*/  MOV R38, R2 ;  /* 0x0000000200267202 */ /* 0x000fe20000000f00 */
[----:B------:R-:W-:Y:S01]  /*1b00*/  IMAD.MOV.U32 R39, RZ, RZ, R5 ;  /* 0x000000ffff277224 */ /* 0x000fe200078e0005 */
[----:B------:R-:W-:-:S07]  /*1b10*/  MOV R44, 0x1b30 ;  /* 0x00001b30002c7802 */ /* 0x000fce0000000f00 */
[----:B0-2--5:R-:W-:Y:S05]  /*1b20*/  CALL.REL.NOINC `($__internal_1_$__cuda_sm3x_div_rn_noftz_f32_slowpath) ;  /* 0x00000028005c7944 */ /* 0x025fea0003c00000 */
[----:B------:R-:W-:-:S07]  /*1b30*/  MOV R77, R89 ;  /* 0x00000059004d7202 */ /* 0x000fce0000000f00 */
.L_x_39:
[----:B------:R-:W-:Y:S05]  /*1b40*/  BSYNC.RECONVERGENT B3 ;  /* 0x0000000000037941 */ /* 0x000fea0003800200 */
.L_x_38:
        /* <DEDUP_REMOVED lines=14> */
.L_x_41:
[----:B------:R-:W-:Y:S05]  /*1c30*/  BSYNC.RECONVERGENT B3 ;  /* 0x0000000000037941 */ /* 0x000fea0003800200 */
.L_x_40:
[----:B------:R-:W-:Y:S01]  /*1c40*/  F2F.F64.F32 R42, R77 ;  /* 0x0000004d002a7310 */ /* 0x000fe20000201800 */
[----:B------:R-:W-:Y:S01]  /*1c50*/  UMOV UR6, 0xeb1c432d ;  /* 0xeb1c432d00067882 */ /* 0x000fe20000000000 */
[----:B------:R-:W-:Y:S01]  /*1c60*/  UMOV UR7, 0x3f1a36e2 ;  /* 0x3f1a36e200077882 */ /* 0x000fe20000000000 */
[----:B-----5:R-:W-:Y:S01]  /*1c70*/  FADD R82, R46, -R47 ;  /* 0x8000002f2e527221 */ /* 0x020fe20000000000 */
[----:B------:R-:W-:Y:S01]  /*1c80*/  HFMA2 R80, -RZ, RZ, 6.67572021484375e-06, 4.947185516357421875e-06 ;  /* 0x00700053ff507431 */ /* 0x000fe200000001ff */
[----:B------:R-:W-:Y:S02]  /*1c90*/  MOV R81, 0x6a788e ;  /* 0x006a788e00517802 */ /* 0x000fe40000000f00 */
[----:B------:R-:W-:Y:S01]  /*1ca0*/  FMUL R82, R82, R82 ;  /* 0x0000005252527220 */ /* 0x000fe20000400000 */
[----:B------:R-:W1:Y:S08]  /*1cb0*/  F2F.F64.F32 R2, R47 ;  /* 0x0000002f00027310 */ /* 0x000e700000201800 */
[----:B------:R-:W-:Y:S01]  /*1cc0*/  F2F.F64.F32 R44, R78 ;  /* 0x0000004e002c7310 */ /* 0x000fe20000201800 */
[----:B-1----:R-:W-:-:S07]  /*1cd0*/  DFMA R2, R42, UR6, R2 ;  /* 0x000000062a027c2b */ /* 0x002fce0008000002 */
[----:B------:R-:W1:Y:S08]  /*1ce0*/  F2F.F64.F32 R4, R69 ;  /* 0x0000004500047310 */ /* 0x000e700000201800 */
[----:B0-----:R-:W-:Y:S01]  /*1cf0*/  F2F.F64.F32 R40, R79 ;  /* 0x0000004f00287310 */ /* 0x001fe20000201800 */
[----:B-1----:R-:W-:-:S07]  /*1d00*/  DFMA R44, R44, UR6, R4 ;  /* 0x000000062c2c7c2b */ /* 0x002fce0008000004 */
[----:B------:R-:W0:Y:S08]  /*1d10*/  F2F.F64.F32 R38, R71 ;  /* 0x0000004700267310 */ /* 0x000e300000201800 */
[----:B------:R-:W1:Y:S01]  /*1d20*/  F2F.F32.F64 R3, R2 ;  /* 0x0000000200037310 */ /* 0x000e620000301000 */
[----:B0-----:R-:W-:-:S07]  /*1d30*/  DFMA R38, R40, UR6, R38 ;  /* 0x0000000628267c2b */ /* 0x001fce0008000026 */
[----:B------:R0:W3:Y:S01]  /*1d40*/  F2F.F32.F64 R4, R44 ;  /* 0x0000002c00047310 */ /* 0x0000e20000301000 */
[----:B-1----:R-:W-:-:S07]  /*1d50*/  FADD R0, R46, -R3 ;  /* 0x800000032e007221 */ /* 0x002fce0000000000 */
[----:B------:R0:W1:Y:S02]  /*1d60*/  F2F.F32.F64 R5, R38 ;  /* 0x0000002600057310 */ /* 0x0000640000301000 */
.L_x_87:
[----:B------:R-:W4:Y:S01]  /*1d70*/  S2R R43, SR_TID.Y ;  /* 0x00000000002b7919 */ /* 0x000f220000002200 */
[----:B------:R-:W4:Y:S01]  /*1d80*/  S2UR UR6, SR_CTAID.Y ;  /* 0x00000000000679c3 */ /* 0x000f220000002600 */
[----:B------:R-:W5:Y:S01]  /*1d90*/  LDCU.64 UR8, c[0x0][0x3a8] ;  /* 0x00007500ff0877ac */ /* 0x000f620008000a00 */
[----:B0-----:R-:W-:Y:S01]  /*1da0*/  SHF.R.U32.HI R39, RZ, 0x2, R84 ;  /* 0x00000002ff277819 */ /* 0x001fe20000011654 */
[----:B------:R-:W0:Y:S01]  /*1db0*/  S2R R38, SR_TID.X ;  /* 0x0000000000267919 */ /* 0x000e220000002100 */
[----:B------:R-:W-:Y:S01]  /*1dc0*/  SHF.R.U32.HI R42, RZ, 0x2, R83 ;  /* 0x00000002ff2a7819 */ /* 0x000fe20000011653 */
[----:B------:R-:W-:Y:S01]  /*1dd0*/  FMUL R45, R0, R0 ;  /* 0x00000000002d7220 */ /* 0x000fe20000400000 */
[----:B------:R-:W-:Y:S01]  /*1de0*/  LOP3.LUT R39, R39, R84, RZ, 0x3c, !PT ;  /* 0x0000005427277212 */ /* 0x000fe200078e3cff */
[----:B------:R-:W-:Y:S01]  /*1df0*/  BSSY.RECONVERGENT B1, `(.L_x_42) ;  /* 0x0000035000017945 */ /* 0x000fe20003800200 */
[----:B------:R-:W4:Y:S01]  /*1e00*/  LDC R2, c[0x0][0x364] ;  /* 0x0000d900ff027b82 */ /* 0x000f220000000800 */
[----:B------:R-:W-:Y:S01]  /*1e10*/  LOP3.LUT R42, R42, R83, RZ, 0x3c, !PT ;  /* 0x000000532a2a7212 */ /* 0x000fe200078e3cff */
[----:B------:R-:W-:Y:S01]  /*1e20*/  IMAD.MOV.U32 R83, RZ, RZ, R76 ;  /* 0x000000ffff537224 */ /* 0x000fe200078e004c */
[----:B------:R-:W-:-:S02]  /*1e30*/  MOV R84, R75 ;  /* 0x0000004b00547202 */ /* 0x000fc40000000f00 */
[----:B------:R-:W-:-:S03]  /*1e40*/  MOV R75, R73 ;  /* 0x00000049004b7202 */ /* 0x000fc60000000f00 */
[----:B------:R-:W0:Y:S08]  /*1e50*/  S2UR UR7, SR_CTAID.X ;  /* 0x00000000000779c3 */ /* 0x000e300000002500 */
[----:B------:R-:W0:Y:S01]  /*1e60*/  LDC R41, c[0x0][0x360] ;  /* 0x0000d800ff297b82 */ /* 0x000e220000000800 */
[----:B----4-:R-:W-:-:S04]  /*1e70*/  IMAD R2, R2, UR6, R43 ;  /* 0x0000000602027c24 */ /* 0x010fc8000f8e022b */
[----:B-----5:R-:W-:Y:S01]  /*1e80*/  IMAD R40, R2, UR8, RZ ;  /* 0x0000000802287c24 */ /* 0x020fe2000f8e02ff */
[----:B------:R-:W-:Y:S01]  /*1e90*/  SHF.L.U32 R2, R73, 0x4, RZ ;  /* 0x0000000449027819 */ /* 0x000fe200000006ff */
[----:B0-----:R-:W-:Y:S01]  /*1ea0*/  IMAD R41, R41, UR7, R38 ;  /* 0x0000000729297c24 */ /* 0x001fe2000f8e0226 */
[----:B------:R-:W-:-:S03]  /*1eb0*/  SHF.L.U32 R38, R39, 0x1, RZ ;  /* 0x0000000127267819 */ /* 0x000fc600000006ff */
[----:B------:R-:W-:Y:S01]  /*1ec0*/  IMAD R40, R41, UR9, R40 ;  /* 0x0000000929287c24 */ /* 0x000fe2000f8e0228 */
[----:B------:R-:W-:Y:S02]  /*1ed0*/  LOP3.LUT R2, R73, R2, R38, 0x96, !PT ;  /* 0x0000000249027212 */ /* 0x000fe400078e9626 */
[----:B------:R-:W-:Y:S02]  /*1ee0*/  MOV R38, 0xd991eb4f ;  /* 0xd991eb4f00267802 */ /* 0x000fe40000000f00 */
[----:B------:R-:W-:Y:S02]  /*1ef0*/  ISETP.GT.AND P2, PT, R40, -0x1, PT ;  /* 0xffffffff2800780c */ /* 0x000fe40003f44270 */
[----:B------:R-:W-:Y:S02]  /*1f00*/  LOP3.LUT R76, R2, R39, RZ, 0x3c, !PT ;  /* 0x00000027024c7212 */ /* 0x000fe400078e3cff */
[----:B------:R-:W-:Y:S02]  /*1f10*/  LOP3.LUT R39, R40, 0xaad26b49, RZ, 0x3c, !PT ;  /* 0xaad26b4928277812 */ /* 0x000fe400078e3cff */
[----:B------:R-:W-:-:S02]  /*1f20*/  SEL R2, R38, 0x8bf16996, P2 ;  /* 0x8bf1699626027807 */ /* 0x000fc40001000000 */
[----:B------:R-:W-:Y:S02]  /*1f30*/  SHF.L.U32 R38, R42, 0x1, RZ ;  /* 0x000000012a267819 */ /* 0x000fe400000006ff */
[----:B------:R-:W-:Y:S01]  /*1f40*/  SHF.L.U32 R41, R76, 0x4, RZ ;  /* 0x000000044c297819 */ /* 0x000fe200000006ff */
[----:B------:R-:W-:-:S03]  /*1f50*/  IMAD R39, R39, 0x4182bed5, R2 ;  /* 0x4182bed527277824 */ /* 0x000fc600078e0202 */
[----:B------:R-:W-:Y:S02]  /*1f60*/  LOP3.LUT R41, R42, R38, R41, 0x96, !PT ;  /* 0x000000262a297212 */ /* 0x000fe400078e9629 */
[-C--:B------:R-:W-:Y:S02]  /*1f70*/  IADD3 R2, PT, PT, R76, R39.reuse, R81 ;  /* 0x000000274c027210 */ /* 0x080fe40007ffe051 */
[----:B------:R-:W-:Y:S02]  /*1f80*/  LOP3.LUT R41, R41, R76, RZ, 0x3c, !PT ;  /* 0x0000004c29297212 */ /* 0x000fe400078e3cff */
[----:B------:R-:W-:Y:S02]  /*1f90*/  MOV R38, 0x2f800000 ;  /* 0x2f80000000267802 */ /* 0x000fe40000000f00 */
[----:B------:R-:W-:Y:S02]  /*1fa0*/  I2FP.F32.U32 R2, R2 ;  /* 0x0000000200027245 */ /* 0x000fe40000201000 */
[----:B------:R-:W-:-:S02]  /*1fb0*/  IADD3 R39, PT, PT, R41, R39, R80 ;  /* 0x0000002729277210 */ /* 0x000fc40007ffe050 */
[----:B------:R-:W-:Y:S01]  /*1fc0*/  IADD3 R81, PT, PT, R81, 0xb0f8a, RZ ;  /* 0x000b0f8a51517810 */ /* 0x000fe20007ffe0ff */
[----:B------:R-:W-:Y:S01]  /*1fd0*/  FFMA R2, R2, R38, 1.1641532182693481445e-10 ;  /* 0x2f00000002027423 */ /* 0x000fe20000000026 */
[----:B------:R-:W-:Y:S02]  /*1fe0*/  I2FP.F32.U32 R39, R39 ;  /* 0x0000002700277245 */ /* 0x000fe40000201000 */
[----:B------:R-:W-:Y:S01]  /*1ff0*/  ISETP.NE.AND P3, PT, R81, 0x11b712e, PT ;  /* 0x011b712e5100780c */ /* 0x000fe20003f65270 */
[----:B------:R-:W-:Y:S01]  /*2000*/  FFMA R43, R72, R2, R29 ;  /* 0x00000002482b7223 */ /* 0x000fe2000000001d */
[----:B------:R-:W-:Y:S01]  /*2010*/  MOV R73, R41 ;  /* 0x0000002900497202 */ /* 0x000fe20000000f00 */
[----:B------:R-:W-:Y:S02]  /*2020*/  FFMA R39, R39, R38, 1.1641532182693481445e-10 ;  /* 0x2f00000027277423 */ /* 0x000fe40000000026 */
[----:B---3--:R-:W-:Y:S02]  /*2030*/  FADD R40, -R4, R43 ;  /* 0x0000002b04287221 */ /* 0x008fe40000000100 */
[----:B------:R-:W-:-:S02]  /*2040*/  FFMA R42, R74, R39, R31 ;  /* 0x000000274a2a7223 */ /* 0x000fc4000000001f */
[----:B------:R-:W-:Y:S02]  /*2050*/  FFMA R45, R40, R40, R45 ;  /* 0x00000028282d7223 */ /* 0x000fe4000000002d */
[----:B-1----:R-:W-:-:S04]  /*2060*/  FADD R2, -R5, R42 ;  /* 0x0000002a05027221 */ /* 0x002fc80000000100 */
[----:B------:R-:W-:-:S04]  /*2070*/  FFMA R38, R2, R2, R45 ;  /* 0x0000000202267223 */ /* 0x000fc8000000002d */
[----:B------:R0:W1:Y:S01]  /*2080*/  MUFU.RSQ R39, R38 ;  /* 0x0000002600277308 */ /* 0x0000620000001400 */
[----:B------:R-:W-:-:S04]  /*2090*/  IADD3 R44, PT, PT, R38, -0xd000000, RZ ;  /* 0xf3000000262c7810 */ /* 0x000fc80007ffe0ff */
[----:B------:R-:W-:-:S13]  /*20a0*/  ISETP.GT.U32.AND P2, PT, R44, 0x727fffff, PT ;  /* 0x727fffff2c00780c */ /* 0x000fda0003f44070 */
[----:B01----:R-:W-:Y:S05]  /*20b0*/  @!P2 BRA `(.L_x_43) ;  /* 0x000000000010a947 */ /* 0x003fea0003800000 */
[----:B------:R-:W-:-:S07]  /*20c0*/  MOV R44, 0x20e0 ;  /* 0x000020e0002c7802 */ /* 0x000fce0000000f00 */
[----:B--2---:R-:W-:Y:S05]  /*20d0*/  CALL.REL.NOINC `($__internal_0_$__cuda_sm20_sqrt_rn_f32_slowpath) ;  /* 0x0000002000987944 */ /* 0x004fea0003c00000 */
[----:B------:R-:W-:Y:S01]  /*20e0*/  MOV R47, R45 ;  /* 0x0000002d002f7202 */ /* 0x000fe20000000f00 */
[----:B------:R-:W-:Y:S06]  /*20f0*/  BRA `(.L_x_44) ;  /* 0x0000000000107947 */ /* 0x000fec0003800000 */
.L_x_43:
[----:B------:R-:W-:Y:S01]  /*2100*/  FMUL.FTZ R47, R38, R39 ;  /* 0x00000027262f7220 */ /* 0x000fe20000410000 */
[----:B------:R-:W-:-:S03]  /*2110*/  FMUL.FTZ R39, R39, 0.5 ;  /* 0x3f00000027277820 */ /* 0x000fc60000410000 */
[----:B------:R-:W-:-:S04]  /*2120*/  FFMA R38, -R47, R47, R38 ;  /* 0x0000002f2f267223 */ /* 0x000fc80000000126 */
[----:B------:R-:W-:-:S07]  /*2130*/  FFMA R47, R38, R39, R47 ;  /* 0x00000027262f7223 */ /* 0x000fce000000002f */
.L_x_44:
[----:B------:R-:W-:Y:S05]  /*2140*/  BSYNC.RECONVERGENT B1 ;  /* 0x0000000000017941 */ /* 0x000fea0003800200 */
.L_x_42:
        /* <DEDUP_REMOVED lines=9> */
[----:B------:R-:W-:Y:S01]  /*21e0*/  IMAD.MOV.U32 R38, RZ, RZ, R40 ;  /* 0x000000ffff267224 */ /* 0x000fe200078e0028 */
[----:B------:R-:W-:Y:S02]  /*21f0*/  MOV R39, R47 ;  /* 0x0000002f00277202 */ /* 0x000fe40000000f00 */
[----:B------:R-:W-:-:S07]  /*2200*/  MOV R44, 0x2220 ;  /* 0x00002220002c7802 */ /* 0x000fce0000000f00 */
[----:B--2---:R-:W-:Y:S05]  /*2210*/  CALL.REL.NOINC `($__internal_1_$__cuda_sm3x_div_rn_noftz_f32_slowpath) ;  /* 0x0000002000a07944 */ /* 0x004fea0003c00000 */
[----:B------:R-:W-:-:S07]  /*2220*/  MOV R41, R89 ;  /* 0x0000005900297202 */ /* 0x000fce0000000f00 */
.L_x_46:
[----:B------:R-:W-:Y:S05]  /*2230*/  BSYNC.RECONVERGENT B3 ;  /* 0x0000000000037941 */ /* 0x000fea0003800200 */
.L_x_45:
        /* <DEDUP_REMOVED lines=12> */
[----:B--2---:R-:W-:Y:S05]  /*2300*/  CALL.REL.NOINC `($__internal_1_$__cuda_sm3x_div_rn_noftz_f32_slowpath) ;  /* 0x0000002000647944 */ /* 0x004fea0003c00000 */
[----:B------:R-:W-:-:S07]  /*2310*/  MOV R40, R89 ;  /* 0x0000005900287202 */ /* 0x000fce0000000f00 */
.L_x_48:
[----:B------:R-:W-:Y:S05]  /*2320*/  BSYNC.RECONVERGENT B3 ;  /* 0x0000000000037941 */ /* 0x000fea0003800200 */
.L_x_47:
        /* <DEDUP_REMOVED lines=14> */
.L_x_50:
[----:B------:R-:W-:Y:S05]  /*2410*/  BSYNC.RECONVERGENT B3 ;  /* 0x0000000000037941 */ /* 0x000fea0003800200 */
.L_x_49:
[----:B------:R-:W-:Y:S01]  /*2420*/  FADD R39, R3, -R10 ;  /* 0x8000000a03277221 */ /* 0x000fe20000000000 */
[----:B------:R-:W-:Y:S01]  /*2430*/  FADD R2, R4, -R9 ;  /* 0x8000000904027221 */ /* 0x000fe20000000000 */
[----:B------:R-:W-:Y:S01]  /*2440*/  FADD R44, R5, -R12 ;  /* 0x8000000c052c7221 */ /* 0x000fe20000000000 */
        /* <DEDUP_REMOVED lines=8> */
[----:B------:R-:W-:-:S03]  /*24d0*/  FADD R47, R39, R39 ;  /* 0x00000027272f7221 */ /* 0x000fc60000000000 */
[----:B------:R-:W-:-:S04]  /*24e0*/  FMUL R2, R2, -4 ;  /* 0xc080000002027820 */ /* 0x000fc80000400000 */
[----:B------:R-:W-:Y:S01]  /*24f0*/  FFMA R38, R47, R47, R2 ;  /* 0x0000002f2f267223 */ /* 0x000fe20000000002 */
[----:B------:R-:W-:-:S04]  /*2500*/  HFMA2 R2, -RZ, RZ, -1.875, 0 ;  /* 0xbf800000ff027431 */ /* 0x000fc800000001ff */
[----:B------:R-:W-:-:S13]  /*2510*/  FSETP.GTU.AND P2, PT, R38, RZ, PT ;  /* 0x000000ff2600720b */ /* 0x000fda0003f4c000 */
[----:B------:R-:W-:Y:S05]  /*2520*/  @!P2 BRA `(.L_x_52) ;  /* 0x000000000058a947 */ /* 0x000fea0003800000 */
[----:B------:R-:W-:Y:S01]  /*2530*/  VIADD R2, R38, 0xf3000000 ;  /* 0xf300000026027836 */ /* 0x000fe20000000000 */
[----:B------:R0:W1:Y:S01]  /*2540*/  MUFU.RSQ R39, R38 ;  /* 0x0000002600277308 */ /* 0x0000620000001400 */
[----:B------:R-:W-:Y:S03]  /*2550*/  BSSY.RECONVERGENT B2, `(.L_x_53) ;  /* 0x000000a000027945 */ /* 0x000fe60003800200 */
[----:B------:R-:W-:-:S13]  /*2560*/  ISETP.GT.U32.AND P2, PT, R2, 0x727fffff, PT ;  /* 0x727fffff0200780c */ /* 0x000fda0003f44070 */
[----:B01----:R-:W-:Y:S05]  /*2570*/  @!P2 BRA `(.L_x_54) ;  /* 0x00000000000ca947 */ /* 0x003fea0003800000 */
[----:B------:R-:W-:-:S07]  /*2580*/  MOV R44, 0x25a0 ;  /* 0x000025a0002c7802 */ /* 0x000fce0000000f00 */
[----:B--2---:R-:W-:Y:S05]  /*2590*/  CALL.REL.NOINC `($__internal_0_$__cuda_sm20_sqrt_rn_f32_slowpath) ;  /* 0x0000001c00687944 */ /* 0x004fea0003c00000 */
[----:B------:R-:W-:Y:S05]  /*25a0*/  BRA `(.L_x_55) ;  /* 0x0000000000107947 */ /* 0x000fea0003800000 */
.L_x_54:
[----:B------:R-:W-:Y:S01]  /*25b0*/  FMUL.FTZ R45, R38, R39 ;  /* 0x00000027262d7220 */ /* 0x000fe20000410000 */
[----:B------:R-:W-:-:S03]  /*25c0*/  FMUL.FTZ R2, R39, 0.5 ;  /* 0x3f00000027027820 */ /* 0x000fc60000410000 */
[----:B------:R-:W-:-:S04]  /*25d0*/  FFMA R38, -R45, R45, R38 ;  /* 0x0000002d2d267223 */ /* 0x000fc80000000126 */
[----:B------:R-:W-:-:S07]  /*25e0*/  FFMA R45, R38, R2, R45 ;  /* 0x00000002262d7223 */ /* 0x000fce000000002d */
.L_x_55:
[----:B------:R-:W-:Y:S05]  /*25f0*/  BSYNC.RECONVERGENT B2 ;  /* 0x0000000000027941 */ /* 0x000fea0003800200 */
.L_x_53:
        /* <DEDUP_REMOVED lines=9> */
.L_x_52:
[----:B------:R-:W-:Y:S05]  /*2690*/  BSYNC.RECONVERGENT B1 ;  /* 0x0000000000017941 */ /* 0x000fea0003800200 */
.L_x_51:
        /* <DEDUP_REMOVED lines=14> */
[----:B------:R-:W-:-:S04]  /*2780*/  MOV R46, 0xbf800000 ;  /* 0xbf800000002e7802 */ /* 0x000fc80000000f00 */
        /* <DEDUP_REMOVED lines=8> */
[----:B-12---:R-:W-:Y:S05]  /*2810*/  CALL.REL.NOINC `($__internal_0_$__cuda_sm20_sqrt_rn_f32_slowpath) ;  /* 0x0000001800c87944 */ /* 0x006fea0003c00000 */
[----:B------:R-:W-:Y:S05]  /*2820*/  BRA `(.L_x_60) ;  /* 0x0000000000107947 */ /* 0x000fea0003800000 */
.L_x_59:
[----:B-1----:R-:W-:Y:S01]  /*2830*/  FMUL.FTZ R45, R38, R39 ;  /* 0x00000027262d7220 */ /* 0x002fe20000410000 */
[----:B------:R-:W-:-:S03]  /*2840*/  FMUL.FTZ R39, R39, 0.5 ;  /* 0x3f00000027277820 */ /* 0x000fc60000410000 */
[----:B------:R-:W-:-:S04]  /*2850*/  FFMA R38, -R45, R45, R38 ;  /* 0x0000002d2d267223 */ /* 0x000fc80000000126 */
[----:B------:R-:W-:-:S07]  /*2860*/  FFMA R45, R38, R39, R45 ;  /* 0x00000027262d7223 */ /* 0x000fce000000002d */
.L_x_60:
[----:B------:R-:W-:Y:S05]  /*2870*/  BSYNC.RECONVERGENT B2 ;  /* 0x0000000000027941 */ /* 0x000fea0003800200 */
.L_x_58:
        /* <DEDUP_REMOVED lines=9> */
.L_x_57:
[----:B------:R-:W-:Y:S05]  /*2910*/  BSYNC.RECONVERGENT B1 ;  /* 0x0000000000017941 */ /* 0x000fea0003800200 */
.L_x_56:
[----:B------:R-:W-:Y:S01]  /*2920*/  FADD R39, R3, -R18 ;  /* 0x8000001203277221 */ /* 0x000fe20000000000 */
[----:B------:R-:W-:Y:S01]  /*2930*/  FADD R38, R4, -R13 ;  /* 0x8000000d04267221 */ /* 0x000fe20000000000 */
[----:B------:R-:W-:Y:S01]  /*2940*/  FADD R45, R5, -R20 ;  /* 0x80000014052d7221 */ /* 0x000fe20000000000 */
        /* <DEDUP_REMOVED lines=14> */
[----:B------:R-:W-:Y:S01]  /*2a30*/  FFMA R38, R51, R51, R48 ;  /* 0x0000003333267223 */ /* 0x000fe20000000030 */
[----:B------:R-:W-:Y:S03]  /*2a40*/  BSSY.RECONVERGENT B2, `(.L_x_63) ;  /* 0x000000c000027945 */ /* 0x000fe60003800200 */
[----:B------:R0:W1:Y:S01]  /*2a50*/  MUFU.RSQ R39, R38 ;  /* 0x0000002600277308 */ /* 0x0000620000001400 */
[----:B------:R-:W-:-:S04]  /*2a60*/  IADD3 R44, PT, PT, R38, -0xd000000, RZ ;  /* 0xf3000000262c7810 */ /* 0x000fc80007ffe0ff */
[----:B------:R-:W-:-:S13]  /*2a70*/  ISETP.GT.U32.AND P2, PT, R44, 0x727fffff, PT ;  /* 0x727fffff2c00780c */ /* 0x000fda0003f44070 */
[----:B01----:R-:W-:Y:S05]  /*2a80*/  @!P2 BRA `(.L_x_64) ;  /* 0x00000000000ca947 */ /* 0x003fea0003800000 */
[----:B------:R-:W-:-:S07]  /*2a90*/  MOV R44, 0x2ab0 ;  /* 0x00002ab0002c7802 */ /* 0x000fce0000000f00 */
[----:B--2---:R-:W-:Y:S05]  /*2aa0*/  CALL.REL.NOINC `($__internal_0_$__cuda_sm20_sqrt_rn_f32_slowpath) ;  /* 0x0000001800247944 */ /* 0x004fea0003c00000 */
[----:B------:R-:W-:Y:S05]  /*2ab0*/  BRA `(.L_x_65) ;  /* 0x0000000000107947 */ /* 0x000fea0003800000 */
.L_x_64:
[----:B------:R-:W-:Y:S01]  /*2ac0*/  FMUL.FTZ R45, R38, R39 ;  /* 0x00000027262d7220 */ /* 0x000fe20000410000 */
[----:B------:R-:W-:-:S03]  /*2ad0*/  FMUL.FTZ R39, R39, 0.5 ;  /* 0x3f00000027277820 */ /* 0x000fc60000410000 */
[----:B------:R-:W-:-:S04]  /*2ae0*/  FFMA R38, -R45, R45, R38 ;  /* 0x0000002d2d267223 */ /* 0x000fc80000000126 */
[----:B------:R-:W-:-:S07]  /*2af0*/  FFMA R45, R38, R39, R45 ;  /* 0x00000027262d7223 */ /* 0x000fce000000002d */
.L_x_65:
[----:B------:R-:W-:Y:S05]  /*2b00*/  BSYNC.RECONVERGENT B2 ;  /* 0x0000000000027941 */ /* 0x000fea0003800200 */
.L_x_63:
        /* <DEDUP_REMOVED lines=9> */
.L_x_62:
[----:B------:R-:W-:Y:S05]  /*2ba0*/  BSYNC.RECONVERGENT B1 ;  /* 0x0000000000017941 */ /* 0x000fea0003800200 */
.L_x_61:
        /* <DEDUP_REMOVED lines=13> */
[----:B------:R-:W-:-:S05]  /*2c80*/  FFMA R38, R51, R51, R48 ;  /* 0x0000003333267223 */ /* 0x000fca0000000030 */
[----:B------:R-:W-:Y:S02]  /*2c90*/  FSETP.GTU.AND P2, PT, R38, RZ, PT ;  /* 0x000000ff2600720b */ /* 0x000fe40003f4c000 */
[----:B------:R-:W-:-:S11]  /*2ca0*/  MOV R38, 0xbf800000 ;  /* 0xbf80000000267802 */ /* 0x000fd60000000f00 */
        /* <DEDUP_REMOVED lines=10> */
.L_x_69:
[----:B------:R-:W-:Y:S01]  /*2d50*/  FMUL.FTZ R45, R38, R39 ;  /* 0x00000027262d7220 */ /* 0x000fe20000410000 */
[----:B------:R-:W-:-:S03]  /*2d60*/  FMUL.FTZ R39, R39, 0.5 ;  /* 0x3f00000027277820 */ /* 0x000fc60000410000 */
[----:B------:R-:W-:-:S04]  /*2d70*/  FFMA R38, -R45, R45, R38 ;  /* 0x0000002d2d267223 */ /* 0x000fc80000000126 */
[----:B------:R-:W-:-:S07]  /*2d80*/  FFMA R45, R38, R39, R45 ;  /* 0x00000027262d7223 */ /* 0x000fce000000002d */
.L_x_70:
[----:B------:R-:W-:Y:S05]  /*2d90*/  BSYNC.RECONVERGENT B2 ;  /* 0x0000000000027941 */ /* 0x000fea0003800200 */
.L_x_68:
        /* <DEDUP_REMOVED lines=9> */
.L_x_67:
[----:B------:R-:W-:Y:S05]  /*2e30*/  BSYNC.RECONVERGENT B1 ;  /* 0x0000000000017941 */ /* 0x000fea0003800200 */
.L_x_66:
[C---:B------:R-:W-:Y:S01]  /*2e40*/  FSETP.GT.AND P2, PT, R2.reuse, RZ, PT ;  /* 0x000000ff0200720b */ /* 0x040fe20003f44000 */
[----:B------:R-:W-:Y:S01]  /*2e50*/  FADD R43, -R69, R43 ;  /* 0x0000002b452b7221 */ /* 0x000fe20000000100 */
[C---:B------:R-:W-:Y:S01]  /*2e60*/  FSETP.GEU.AND P4, PT, R2.reuse, 2.14748364800000000000e+09, PT ;  /* 0x4f0000000200780b */ /* 0x040fe20003f8e000 */
[----:B------:R-:W-:Y:S01]  /*2e70*/  FADD R42, -R71, R42 ;  /* 0x0000002a472a7221 */ /* 0x000fe20000000100 */
[----:B------:R-:W-:Y:S01]  /*2e80*/  FSEL R2, R2, 2.14748364800000000000e+09, P2 ;  /* 0x4f00000002027808 */ /* 0x000fe20001000000 */
[----:B------:R-:W-:Y:S01]  /*2e90*/  FFMA R43, R43, R43, R82 ;  /* 0x0000002b2b2b7223 */ /* 0x000fe20000000052 */
[----:B------:R-:W-:Y:S01]  /*2ea0*/  FSETP.GT.AND P2, PT, R46, RZ, PT ;  /* 0x000000ff2e00720b */ /* 0x000fe20003f44000 */
[----:B------:R-:W-:Y:S01]  /*2eb0*/  BSSY.RECONVERGENT B1, `(.L_x_71) ;  /* 0x0000017000017945 */ /* 0x000fe20003800200 */
[----:B------:R-:W-:Y:S01]  /*2ec0*/  FSEL R51, R2, 2.14748364800000000000e+09, !P4 ;  /* 0x4f00000002337808 */ /* 0x000fe20006000000 */
[----:B------:R-:W-:-:S03]  /*2ed0*/  FFMA R2, R42, R42, R43 ;  /* 0x0000002a2a027223 */ /* 0x000fc6000000002b */
[----:B------:R-:W-:Y:S01]  /*2ee0*/  FSETP.GEU.AND P4, PT, R46, R51, PT ;  /* 0x000000332e00720b */ /* 0x000fe20003f8e000 */
[----:B------:R0:W1:Y:S01]  /*2ef0*/  MUFU.RSQ R39, R2 ;  /* 0x0000000200277308 */ /* 0x0000620000001400 */
[----:B------:R-:W-:-:S04]  /*2f00*/  IADD3 R42, PT, PT, R2, -0xd000000, RZ ;  /* 0xf3000000022a7810 */ /* 0x000fc80007ffe0ff */
[----:B------:R-:W-:-:S07]  /*2f10*/  ISETP.GT.U32.AND P5, PT, R42, 0x727fffff, PT ;  /* 0x727fffff2a00780c */ /* 0x000fce0003fa4070 */
[----:B------:R-:W-:Y:S02]  /*2f20*/  @!P4 FSEL R51, R46, R51, P2 ;  /* 0x000000332e33c208 */ /* 0x000fe40001000000 */
[C---:B------:R-:W-:Y:S02]  /*2f30*/  FSETP.GT.AND P2, PT, R47.reuse, RZ, PT ;  /* 0x000000ff2f00720b */ /* 0x040fe40003f44000 */
[----:B------:R-:W-:-:S13]  /*2f40*/  FSETP.GEU.AND P4, PT, R47, R51, PT ;  /* 0x000000332f00720b */ /* 0x000fda0003f8e000 */
[----:B------:R-:W-:Y:S02]  /*2f50*/  @!P4 FSEL R51, R47, R51, P2 ;  /* 0x000000332f33c208 */ /* 0x000fe40001000000 */
[C---:B------:R-:W-:Y:S02]  /*2f60*/  FSETP.GT.AND P2, PT, R38.reuse, RZ, PT ;  /* 0x000000ff2600720b */ /* 0x040fe40003f44000 */
[----:B------:R-:W-:-:S13]  /*2f70*/  FSETP.GEU.AND P4, PT, R38, R51, PT ;  /* 0x000000332600720b */ /* 0x000fda0003f8e000 */
[----:B------:R-:W-:Y:S01]  /*2f80*/  @!P4 FSEL R51, R38, R51, P2 ;  /* 0x000000332633c208 */ /* 0x000fe20001000000 */
[----:B01----:R-:W-:Y:S06]  /*2f90*/  @!P5 BRA `(.L_x_72) ;  /* 0x000000000010d947 */ /* 0x003fec0003800000 */
[----:B------:R-:W-:Y:S02]  /*2fa0*/  MOV R38, R2 ;  /* 0x0000000200267202 */ /* 0x000fe40000000f00 */
[----:B------:R-:W-:-:S07]  /*2fb0*/  MOV R44, 0x2fd0 ;  /* 0x00002fd0002c7802 */ /* 0x000fce0000000f00 */
[----:B--2---:R-:W-:Y:S05]  /*2fc0*/  CALL.REL.NOINC `($__internal_0_$__cuda_sm20_sqrt_rn_f32_slowpath) ;  /* 0x0000001000dc7944 */ /* 0x004fea0003c00000 */
[----:B------:R-:W-:Y:S05]  /*2fd0*/  BRA `(.L_x_73) ;  /* 0x0000000000107947 */ /* 0x000fea0003800000 */
.L_x_72:
[----:B------:R-:W-:Y:S01]  /*2fe0*/  FMUL.FTZ R45, R2, R39 ;  /* 0x00000027022d7220 */ /* 0x000fe20000410000 */
[----:B------:R-:W-:-:S03]  /*2ff0*/  FMUL.FTZ R38, R39, 0.5 ;  /* 0x3f00000027267820 */ /* 0x000fc60000410000 */
[----:B------:R-:W-:-:S04]  /*3000*/  FFMA R2, -R45, R45, R2 ;  /* 0x0000002d2d027223 */ /* 0x000fc80000000102 */
[----:B------:R-:W-:-:S07]  /*3010*/  FFMA R45, R2, R38, R45 ;  /* 0x00000026022d7223 */ /* 0x000fce000000002d */
.L_x_73:
[----:B------:R-:W-:Y:S05]  /*3020*/  BSYNC.RECONVERGENT B1 ;  /* 0x0000000000017941 */ /* 0x000fea0003800200 */
.L_x_71:
[----:B------:R-:W-:Y:S01]  /*3030*/  FSETP.GEU.AND P2, PT, R51, R45, PT ;  /* 0x0000002d3300720b */ /* 0x000fe20003f4e000 */
[----:B------:R-:W-:-:S12]  /*3040*/  BSSY.RECONVERGENT B3, `(.L_x_74) ;  /* 0x000008a000037945 */ /* 0x000fd80003800200 */
[----:B------:R-:W-:Y:S05]  /*3050*/  @!P2 BRA `(.L_x_75) ;  /* 0x000000080020a947 */ /* 0x000fea0003800000 */
[----:B------:R-:W0:Y:S02]  /*3060*/  LDC.64 R38, c[0x0][0x388] ;  /* 0x0000e200ff267b82 */ /* 0x000e240000000a00 */
[----:B0-----:R0:W5:Y:S04]  /*3070*/  LDG.E R85, desc[UR4][R38.64+0x14] ;  /* 0x0000140426557981 */ /* 0x001168000c1e1900 */
[----:B------:R0:W5:Y:S04]  /*3080*/  LDG.E R86, desc[UR4][R38.64+0x18] ;  /* 0x0000180426567981 */ /* 0x000168000c1e1900 */
[----:B------:R0:W5:Y:S01]  /*3090*/  LDG.E R87, desc[UR4][R38.64+0x1c] ;  /* 0x00001c0426577981 */ /* 0x000162000c1e1900 */
[----:B------:R-:W-:Y:S01]  /*30a0*/  FADD R42, R40, -R8 ;  /* 0x80000008282a7221 */ /* 0x000fe20000000000 */
[C---:B------:R-:W-:Y:S01]  /*30b0*/  FADD R43, R41.reuse, -R7 ;  /* 0x80000007292b7221 */ /* 0x040fe20000000000 */
[----:B------:R-:W-:Y:S01]  /*30c0*/  FADD R2, R88, -R26 ;  /* 0x8000001a58027221 */ /* 0x000fe20000000000 */
[----:B------:R-:W-:Y:S01]  /*30d0*/  FMUL R40, R40, R77 ;  /* 0x0000004d28287220 */ /* 0x000fe20000400000 */
[----:B------:R-:W-:Y:S01]  /*30e0*/  FMUL R44, R42, R42 ;  /* 0x0000002a2a2c7220 */ /* 0x000fe20000400000 */
[----:B------:R-:W-:Y:S02]  /*30f0*/  BSSY.RECONVERGENT B1, `(.L_x_76) ;  /* 0x0000012000017945 */ /* 0x000fe40003800200 */
[----:B------:R-:W-:Y:S01]  /*3100*/  FFMA R41, R41, R78, R40 ;  /* 0x0000004e29297223 */ /* 0x000fe20000000028 */
[----:B------:R-:W-:-:S03]  /*3110*/  FFMA R45, R43, R43, R44 ;  /* 0x0000002b2b2d7223 */ /* 0x000fc6000000002c */
[----:B------:R-:W-:Y:S01]  /*3120*/  FFMA R88, R88, R79, R41 ;  /* 0x0000004f58587223 */ /* 0x000fe20000000029 */
[----:B------:R-:W-:-:S04]  /*3130*/  FFMA R46, R2, R2, R45 ;  /* 0x00000002022e7223 */ /* 0x000fc8000000002d */
[----:B------:R0:W1:Y:S01]  /*3140*/  MUFU.RSQ R45, R46 ;  /* 0x0000002e002d7308 */ /* 0x0000620000001400 */
[----:B------:R-:W-:-:S04]  /*3150*/  IADD3 R44, PT, PT, R46, -0xd000000, RZ ;  /* 0xf30000002e2c7810 */ /* 0x000fc80007ffe0ff */
[----:B------:R-:W-:-:S13]  /*3160*/  ISETP.GT.U32.AND P2, PT, R44, 0x727fffff, PT ;  /* 0x727fffff2c00780c */ /* 0x000fda0003f44070 */
[----:B01----:R-:W-:Y:S05]  /*3170*/  @!P2 BRA `(.L_x_77) ;  /* 0x000000000014a947 */ /* 0x003fea0003800000 */
[----:B------:R-:W-:Y:S01]  /*3180*/  IMAD.MOV.U32 R38, RZ, RZ, R46 ;  /* 0x000000ffff267224 */ /* 0x000fe200078e002e */
[----:B------:R-:W-:-:S07]  /*3190*/  MOV R44, 0x31b0 ;  /* 0x000031b0002c7802 */ /* 0x000fce0000000f00 */
[----:B--2--5:R-:W-:Y:S05]  /*31a0*/  CALL.REL.NOINC `($__internal_0_$__cuda_sm20_sqrt_rn_f32_slowpath) ;  /* 0x0000001000647944 */ /* 0x024fea0003c00000 */
[----:B------:R-:W-:Y:S01]  /*31b0*/  MOV R39, R45 ;  /* 0x0000002d00277202 */ /* 0x000fe20000000f00 */
[----:B------:R-:W-:Y:S06]  /*31c0*/  BRA `(.L_x_78) ;  /* 0x0000000000107947 */ /* 0x000fec0003800000 */
.L_x_77:
[----:B------:R-:W-:Y:S01]  /*31d0*/  FMUL.FTZ R39, R46, R45 ;  /* 0x0000002d2e277220 */ /* 0x000fe20000410000 */
[----:B------:R-:W-:-:S03]  /*31e0*/  FMUL.FTZ R40, R45, 0.5 ;  /* 0x3f0000002d287820 */ /* 0x000fc60000410000 */
[----:B------:R-:W-:-:S04]  /*31f0*/  FFMA R38, -R39, R39, R46 ;  /* 0x0000002727267223 */ /* 0x000fc8000000012e */
[----:B------:R-:W-:-:S07]  /*3200*/  FFMA R39, R38, R40, R39 ;  /* 0x0000002826277223 */ /* 0x000fce0000000027 */
.L_x_78:
[----:B------:R-:W-:Y:S05]  /*3210*/  BSYNC.RECONVERGENT B1 ;  /* 0x0000000000017941 */ /* 0x000fea0003800200 */
.L_x_76:
[----:B------:R-:W0:Y:S01]  /*3220*/  MUFU.RCP R40, R39 ;  /* 0x0000002700287308 */ /* 0x000e220000001000 */
[----:B------:R-:W-:Y:S01]  /*3230*/  FMUL R42, R42, R77 ;  /* 0x0000004d2a2a7220 */ /* 0x000fe20000400000 */
[----:B------:R-:W-:Y:S03]  /*3240*/  BSSY.RECONVERGENT B4, `(.L_x_79) ;  /* 0x000000c000047945 */ /* 0x000fe60003800200 */
[----:B------:R-:W-:-:S04]  /*3250*/  FFMA R43, R43, R78, R42 ;  /* 0x0000004e2b2b7223 */ /* 0x000fc8000000002a */
[----:B------:R-:W-:-:S04]  /*3260*/  FFMA R38, R2, R79, R43 ;  /* 0x0000004f02267223 */ /* 0x000fc8000000002b */
[----:B------:R-:W1:Y:S01]  /*3270*/  FCHK P2, R38, R39 ;  /* 0x0000002726007302 */ /* 0x000e620000040000 */
[----:B0-----:R-:W-:-:S04]  /*3280*/  FFMA R41, R40, -R39, 1 ;  /* 0x3f80000028297423 */ /* 0x001fc80000000827 */
[----:B------:R-:W-:-:S04]  /*3290*/  FFMA R41, R40, R41, R40 ;  /* 0x0000002928297223 */ /* 0x000fc80000000028 */
[----:B------:R-:W-:-:S04]  /*32a0*/  FFMA R2, R38, R41, RZ ;  /* 0x0000002926027223 */ /* 0x000fc800000000ff */
[----:B------:R-:W-:-:S04]  /*32b0*/  FFMA R89, R2, -R39, R38 ;  /* 0x8000002702597223 */ /* 0x000fc80000000026 */
[----:B------:R-:W-:Y:S01]  /*32c0*/  FFMA R89, R41, R89, R2 ;  /* 0x0000005929597223 */ /* 0x000fe20000000002 */
[----:B-1----:R-:W-:Y:S06]  /*32d0*/  @!P2 BRA `(.L_x_80) ;  /* 0x000000000008a947 */ /* 0x002fec0003800000 */
[----:B------:R-:W-:-:S07]  /*32e0*/  MOV R44, 0x3300 ;  /* 0x00003300002c7802 */ /* 0x000fce0000000f00 */
[----:B--2--5:R-:W-:Y:S05]  /*32f0*/  CALL.REL.NOINC `($__internal_1_$__cuda_sm3x_div_rn_noftz_f32_slowpath) ;  /* 0x0000001000687944 */ /* 0x024fea0003c00000 */
.L_x_80:
[----:B------:R-:W-:Y:S05]  /*3300*/  BSYNC.RECONVERGENT B4 ;  /* 0x0000000000047941 */ /* 0x000fea0003800200 */
.L_x_79:
[----:B------:R-:W0:Y:S01]  /*3310*/  F2F.F64.F32 R38, R89 ;  /* 0x0000005900267310 */ /* 0x000e220000201800 */
[----:B------:R-:W-:Y:S01]  /*3320*/  FSETP.NEU.AND P4, PT, R89, RZ, PT ;  /* 0x000000ff5900720b */ /* 0x000fe20003f8d000 */
[----:B------:R-:W-:Y:S03]  /*3330*/  BSSY.RECONVERGENT B1, `(.L_x_81) ;  /* 0x000001f000017945 */ /* 0x000fe60003800200 */
[----:B------:R-:W-:-:S09]  /*3340*/  ISETP.GE.OR P5, PT, R35, RZ, P4 ;  /* 0x000000ff2300720c */ /* 0x000fd200027a6670 */
[----:B------:R-:W-:Y:S02]  /*3350*/  @!P4 PLOP3.LUT P2, PT, P0, PT, PT, 0x80, 0x8 ;  /* 0x000000000008c81c */ /* 0x000fe4000074f070 */
[----:B0-----:R-:W-:Y:S02]  /*3360*/  @!P4 SEL R45, R39, RZ, P0 ;  /* 0x000000ff272dc207 */ /* 0x001fe40000000000 */
[----:B------:R-:W-:Y:S02]  /*3370*/  @!P4 MOV R44, RZ ;  /* 0x000000ff002cc202 */ /* 0x000fe40000000f00 */
[----:B------:R-:W-:Y:S01]  /*3380*/  @!P5 LOP3.LUT R45, R45, 0x7ff00000, RZ, 0xfc, !PT ;  /* 0x7ff000002d2dd812 */ /* 0x000fe200078efcff */
[----:B------:R-:W-:Y:S06]  /*3390*/  @!P4 BRA `(.L_x_82) ;  /* 0x000000000060c947 */ /* 0x000fec0003800000 */
[----:B------:R-:W-:Y:S01]  /*33a0*/  DADD R40, -RZ, |R38| ;  /* 0x00000000ff287229 */ /* 0x000fe20000000526 */
[----:B------:R-:W-:Y:S01]  /*33b0*/  BSSY.RECONVERGENT B2, `(.L_x_83) ;  /* 0x0000003000027945 */ /* 0x000fe20003800200 */
[----:B------:R-:W-:-:S09]  /*33c0*/  MOV R2, 0x33e0 ;  /* 0x000033e000027802 */ /* 0x000fd20000000f00 */
[----:B--2--5:R-:W-:Y:S05]  /*33d0*/  CALL.REL.NOINC `($_Z12single_pixelPfS_S_S_Piii$__internal_accurate_pow) ;  /* 0x0000001400d07944 */ /* 0x024fea0003c00000 */
[----:B------:R-:W-:Y:S05]  /*33e0*/  BSYNC.RECONVERGENT B2 ;  /* 0x0000000000027941 */ /* 0x000fea0003800200 */
.L_x_83:
[----:B------:R-:W-:Y:S01]  /*33f0*/  SHF.R.U32.HI R2, RZ, 0x14, R35 ;  /* 0x00000014ff027819 */ /* 0x000fe20000011623 */
[----:B------:R-:W-:Y:S01]  /*3400*/  DSETP.NEU.AND P5, PT, R34, R36, PT ;  /* 0x000000242200722a */ /* 0x000fe20003fad000 */
[----:B------:R-:W-:Y:S02]  /*3410*/  MOV R40, R43 ;  /* 0x0000002b00287202 */ /* 0x000fe40000000f00 */
[----:B------:R-:W-:Y:S02]  /*3420*/  LOP3.LUT R2, R2, 0x7ff, RZ, 0xc0, !PT ;  /* 0x000007ff02027812 */ /* 0x000fe400078ec0ff */
[----:B------:R-:W-:Y:S02]  /*3430*/  MOV R41, R46 ;  /* 0x0000002e00297202 */ /* 0x000fe40000000f00 */
[----:B------:R-:W-:Y:S02]  /*3440*/  IADD3 R45, PT, PT, R2, -0x3f4, RZ ;  /* 0xfffffc0c022d7810 */ /* 0x000fe40007ffe0ff */
[----:B------:R-:W-:-:S02]  /*3450*/  ISETP.GE.AND P4, PT, R39, RZ, PT ;  /* 0x000000ff2700720c */ /* 0x000fc40003f86270 */
[CC--:B------:R-:W-:Y:S01]  /*3460*/  SHF.L.U32 R2, R34.reuse, R45.reuse, RZ ;  /* 0x0000002d22027219 */ /* 0x0c0fe200000006ff */
[----:B------:R-:W-:Y:S01]  /*3470*/  DADD R40, -RZ, -R40 ;  /* 0x00000000ff287229 */ /* 0x000fe20000000928 */
[----:B------:R-:W-:Y:S02]  /*3480*/  SHF.L.U64.HI R45, R34, R45, R35 ;  /* 0x0000002d222d7219 */ /* 0x000fe40000010223 */
[----:B------:R-:W-:-:S04]  /*3490*/  ISETP.NE.U32.AND P2, PT, R2, RZ, PT ;  /* 0x000000ff0200720c */ /* 0x000fc80003f45070 */
[----:B------:R-:W-:-:S04]  /*34a0*/  ISETP.NE.AND.EX P2, PT, R45, -0x80000000, PT, P2 ;  /* 0x800000002d00780c */ /* 0x000fc80003f45320 */
[-C--:B------:R-:W-:Y:S02]  /*34b0*/  FSEL R44, R40, R43.reuse, !P2 ;  /* 0x0000002b282c7208 */ /* 0x080fe40005000000 */
[-C--:B------:R-:W-:Y:S02]  /*34c0*/  FSEL R41, R41, R46.reuse, !P2 ;  /* 0x0000002e29297208 */ /* 0x080fe40005000000 */
[----:B------:R-:W-:Y:S02]  /*34d0*/  FSEL R44, R44, R43, !P4 ;  /* 0x0000002b2c2c7208 */ /* 0x000fe40006000000 */
[----:B------:R-:W-:Y:S02]  /*34e0*/  FSEL R45, R41, R46, !P4 ;  /* 0x0000002e292d7208 */ /* 0x000fe40006000000 */
[----:B------:R-:W-:Y:S02]  /*34f0*/  PLOP3.LUT P2, PT, P1, PT, PT, 0x8, 0x80 ;  /* 0x000000000080781c */ /* 0x000fe40000f4e170 */
[----:B------:R-:W-:-:S02]  /*3500*/  @!P4 FSEL R44, R44, RZ, !P5 ;  /* 0x000000ff2c2cc208 */ /* 0x000fc40006800000 */
[----:B------:R-:W-:-:S09]  /*3510*/  @!P4 FSEL R45, R45, -QNAN , !P5 ;  /* 0xfff800002d2dc808 */ /* 0x000fd20006800000 */
.L_x_82:
[----:B------:R-:W-:Y:S05]  /*3520*/  BSYNC.RECONVERGENT B1 ;  /* 0x0000000000017941 */ /* 0x000fea0003800200 */
.L_x_81:
[----:B------:R-:W0:Y:S01]  /*3530*/  F2F.F64.F32 R40, R89 ;  /* 0x0000005900287310 */ /* 0x000e220000201800 */
[----:B------:R-:W-:Y:S01]  /*3540*/  BSSY.RECONVERGENT B1, `(.L_x_84) ;  /* 0x000001e000017945 */ /* 0x000fe20003800200 */
[----:B0-----:R-:W-:-:S10]  /*3550*/  DADD R42, R34, R40 ;  /* 0x00000000222a7229 */ /* 0x001fd40000000028 */
[----:B------:R-:W-:-:S04]  /*3560*/  LOP3.LUT R42, R43, 0x7ff00000, RZ, 0xc0, !PT ;  /* 0x7ff000002b2a7812 */ /* 0x000fc800078ec0ff */
[----:B------:R-:W-:-:S13]  /*3570*/  ISETP.NE.AND P4, PT, R42, 0x7ff00000, PT ;  /* 0x7ff000002a00780c */ /* 0x000fda0003f85270 */
[----:B------:R-:W-:Y:S05]  /*3580*/  @P4 BRA `(.L_x_85) ;  /* 0x0000000000644947 */ /* 0x000fea0003800000 */
[----:B------:R-:W-:-:S06]  /*3590*/  DSETP.NAN.AND P4, PT, R34, R34, PT ;  /* 0x000000222200722a */ /* 0x000fcc0003f88000 */
[----:B------:R-:W-:-:S13]  /*35a0*/  FSETP.NUM.AND P4, PT, R89, R89, !P4 ;  /* 0x000000595900720b */ /* 0x000fda0006787000 */
[----:B------:R-:W-:Y:S01]  /*35b0*/  @!P4 DADD R44, R34, R40 ;  /* 0x00000000222cc229 */ /* 0x000fe20000000028 */
[----:B------:R-:W-:Y:S10]  /*35c0*/  @!P4 BRA `(.L_x_85) ;  /* 0x000000000054c947 */ /* 0x000ff40003800000 */
[----:B------:R-:W-:-:S14]  /*35d0*/  DSETP.NEU.AND P4, PT, |R34|, +INF , PT ;  /* 0x7ff000002200742a */ /* 0x000fdc0003f8d200 */
[----:B------:R-:W-:Y:S05]  /*35e0*/  @P4 BRA `(.L_x_86) ;  /* 0x0000000000204947 */ /* 0x000fea0003800000 */
[----:B------:R-:W-:Y:S01]  /*35f0*/  ISETP.GE.AND P4, PT, R35, RZ, PT ;  /* 0x000000ff2300720c */ /* 0x000fe20003f86270 */
[----:B------:R-:W-:-:S06]  /*3600*/  DSETP.GT.AND P2, PT, |R38|, 1, PT ;  /* 0x3ff000002600742a */ /* 0x000fcc0003f44200 */
[----:B------:R-:W-:Y:S02]  /*3610*/  SEL R44, RZ, 0x7ff00000, !P2 ;  /* 0x7ff00000ff2c7807 */ /* 0x000fe40005000000 */
[----:B------:R-:W-:-:S04]  /*3620*/  FSETP.NEU.AND P2, PT, R89, -1, PT ;  /* 0xbf8000005900780b */ /* 0x000fc80003f4d000 */
[----:B------:R-:W-:-:S04]  /*3630*/  @!P4 LOP3.LUT R44, R44, 0x7ff00000, RZ, 0x3c, !PT ;  /* 0x7ff000002c2cc812 */ /* 0x000fc800078e3cff */
[----:B------:R-:W-:Y:S02]  /*3640*/  SEL R45, R44, 0x3ff00000, P2 ;  /* 0x3ff000002c2d7807 */ /* 0x000fe40001000000 */
[----:B------:R-:W-:Y:S01]  /*3650*/  MOV R44, RZ ;  /* 0x000000ff002c7202 */ /* 0x000fe20000000f00 */
[----:B------:R-:W-:Y:S06]  /*3660*/  BRA `(.L_x_85) ;  /* 0x00000000002c7947 */ /* 0x000fec0003800000 */
.L_x_86:
[----:B------:R-:W-:-:S14]  /*3670*/  DSETP.NEU.AND P4, PT, |R38|, +INF , PT ;  /* 0x7ff000002600742a */ /* 0x000fdc0003f8d200 */
[----:B------:R-:W-:Y:S05]  /*3680*/  @P4 BRA `(.L_x_85) ;  /* 0x0000000000244947 */ /* 0x000fea0003800000 */
[----:B------:R-:W-:Y:S02]  /*3690*/  ISETP.GE.AND P5, PT, R35, RZ, PT ;  /* 0x000000ff2300720c */ /* 0x000fe40003fa6270 */
[----:B------:R-:W-:Y:S02]  /*36a0*/  ISETP.GE.AND P4, PT, R39, RZ, PT ;  /* 0x000000ff2700720c */ /* 0x000fe40003f86270 */
[----:B------:R-:W-:Y:S02]  /*36b0*/  LOP3.LUT R2, R35, 0x7fffffff, RZ, 0xc0, !PT ;  /* 0x7fffffff23027812 */ /* 0x000fe400078ec0ff */
[----:B------:R-:W-:Y:S02]  /*36c0*/  SEL R45, RZ, 0x7ff00000, !P5 ;  /* 0x7ff00000ff2d7807 */ /* 0x000fe40006800000 */
[----:B------:R-:W-:Y:S02]  /*36d0*/  ISETP.NE.AND P5, PT, R2, 0x3fe00000, PT ;  /* 0x3fe000000200780c */ /* 0x000fe40003fa5270 */
[----:B------:R-:W-:-:S02]  /*36e0*/  IADD3 R2, PT, PT, R45, -0x80000000, RZ ;  /* 0x800000002d027810 */ /* 0x000fc40007ffe0ff */
[----:B------:R-:W-:Y:S02]  /*36f0*/  MOV R44, RZ ;  /* 0x000000ff002c7202 */ /* 0x000fe40000000f00 */
[----:B------:R-:W-:-:S04]  /*3700*/  SEL R2, R2, R45, P5 ;  /* 0x0000002d02027207 */ /* 0x000fc80002800000 */
[----:B------:R-:W-:-:S07]  /*3710*/  @!P4 SEL R45, R2, R45, P2 ;  /* 0x0000002d022dc207 */ /* 0x000fce0001000000 */
.L_x_85:
[----:B------:R-:W-:Y:S05]  /*3720*/  BSYNC.RECONVERGENT B1 ;  /* 0x0000000000017941 */ /* 0x000fea0003800200 */
.L_x_84:
[----:B------:R-:W0:Y:S02]  /*3730*/  LDC.64 R38, c[0x0][0x388] ;  /* 0x0000e200ff267b82 */ /* 0x000e240000000a00 */
[----:B0-----:R-:W3:Y:S04]  /*3740*/  LDG.E R41, desc[UR4][R38.64+0x20] ;  /* 0x0000200426297981 */ /* 0x001ee8000c1e1900 */
[----:B------:R-:W4:Y:S04]  /*3750*/  LDG.E R40, desc[UR4][R38.64+0x24] ;  /* 0x0000240426287981 */ /* 0x000f28000c1e1900 */
[----:B------:R0:W2:Y:S01]  /*3760*/  LDG.E R43, desc[UR4][R38.64+0x28] ;  /* 0x00002804262b7981 */ /* 0x0000a2000c1e1900 */
[----:B------:R-:W1:Y:S01]  /*3770*/  F2F.F32.F64 R44, R44 ;  /* 0x0000002c002c7310 */ /* 0x000e620000301000 */
[----:B------:R-:W-:Y:S01]  /*3780*/  DSETP.NEU.AND P2, PT, R34, RZ, PT ;  /* 0x000000ff2200722a */ /* 0x000fe20003f4d000 */
[----:B-----5:R-:W-:Y:S01]  /*3790*/  FMUL R47, R63, R85 ;  /* 0x000000553f2f7220 */ /* 0x020fe20000400000 */
[----:B------:R-:W-:Y:S01]  /*37a0*/  FMUL R49, R64, R86 ;  /* 0x0000005640317220 */ /* 0x000fe20000400000 */
[----:B------:R-:W-:Y:S01]  /*37b0*/  FMUL R51, R65, R87 ;  /* 0x0000005741337220 */ /* 0x000fe20000400000 */
[----:B------:R-:W-:Y:S01]  /*37c0*/  FSETP.NEU.AND P4, PT, R89, 1, PT ;  /* 0x3f8000005900780b */ /* 0x000fe20003f8d000 */
[C---:B------:R-:W-:Y:S01]  /*37d0*/  FMUL R47, R88.reuse, R47 ;  /* 0x0000002f582f7220 */ /* 0x040fe20000400000 */
[C---:B------:R-:W-:Y:S01]  /*37e0*/  FMUL R42, R88.reuse, R49 ;  /* 0x00000031582a7220 */ /* 0x040fe20000400000 */
[----:B------:R-:W-:-:S02]  /*37f0*/  FMUL R51, R88, R51 ;  /* 0x0000003358337220 */ /* 0x000fc40000400000 */
[----:B------:R-:W-:Y:S01]  /*3800*/  FFMA R47, R32, R85, R47 ;  /* 0x00000055202f7223 */ /* 0x000fe2000000002f */
[----:B------:R-:W-:Y:S01]  /*3810*/  FFMA R42, R33, R86, R42 ;  /* 0x00000056212a7223 */ /* 0x000fe2000000002a */
[----:B0-----:R-:W-:Y:S01]  /*3820*/  FFMA R38, R62, R87, R51 ;  /* 0x000000573e267223 */ /* 0x001fe20000000033 */
[----:B-1----:R-:W-:-:S04]  /*3830*/  FSEL R2, R44, 1, P2 ;  /* 0x3f8000002c027808 */ /* 0x002fc80001000000 */
[----:B------:R-:W-:Y:S01]  /*3840*/  FSEL R2, R2, 1, P4 ;  /* 0x3f80000002027808 */ /* 0x000fe20002000000 */
[----:B---3--:R-:W-:Y:S01]  /*3850*/  FMUL R41, R66, R41 ;  /* 0x0000002942297220 */ /* 0x008fe20000400000 */
[----:B----4-:R-:W-:-:S03]  /*3860*/  FMUL R39, R67, R40 ;  /* 0x0000002843277220 */ /* 0x010fc60000400000 */
[----:B------:R-:W-:Y:S01]  /*3870*/  FFMA R41, R2, R41, R47 ;  /* 0x0000002902297223 */ /* 0x000fe2000000002f */
[----:B--2---:R-:W-:Y:S01]  /*3880*/  FMUL R43, R68, R43 ;  /* 0x0000002b442b7220 */ /* 0x004fe20000400000 */
[C---:B------:R-:W-:Y:S02]  /*3890*/  FFMA R39, R2.reuse, R39, R42 ;  /* 0x0000002702277223 */ /* 0x040fe4000000002a */
[----:B------:R-:W-:Y:S01]  /*38a0*/  FFMA R30, R41, R17, R30 ;  /* 0x00000011291e7223 */ /* 0x000fe2000000001e */
[----:B------:R-:W-:Y:S01]  /*38b0*/  FFMA R43, R2, R43, R38 ;  /* 0x0000002b022b7223 */ /* 0x000fe20000000026 */
[----:B------:R-:W-:-:S03]  /*38c0*/  FFMA R28, R39, R17, R28 ;  /* 0x00000011271c7223 */ /* 0x000fc6000000001c */
[----:B------:R-:W-:-:S07]  /*38d0*/  FFMA R6, R43, R17, R6 ;  /* 0x000000112b067223 */ /* 0x000fce0000000006 */
.L_x_75:
[----:B------:R-:W-:Y:S05]  /*38e0*/  BSYNC.RECONVERGENT B3 ;  /* 0x0000000000037941 */ /* 0x000fea0003800200 */
.L_x_74:
[----:B------:R-:W-:Y:S01]  /*38f0*/  IADD3 R80, PT, PT, R80, 0xb0f8a, RZ ;  /* 0x000b0f8a50507810 */ /* 0x000fe20007ffe0ff */
[----:B------:R-:W-:Y:S06]  /*3900*/  @P3 BRA `(.L_x_87) ;  /* 0xffffffe400183947 */ /* 0x000fec000383ffff */
[----:B------:R-:W-:Y:S01]  /*3910*/  FMUL R29, R77, R8 ;  /* 0x000000084d1d7220 */ /* 0x000fe20000400000 */
[----:B------:R-:W-:Y:S01]  /*3920*/  BSSY.RECONVERGENT B1, `(.L_x_88) ;  /* 0x0000017000017945 */ /* 0x000fe20003800200 */
[----:B------:R-:W-:Y:S02]  /*3930*/  FMUL R17, R70, R17 ;  /* 0x0000001146117220 */ /* 0x000fe40000400000 */
[----:B------:R-:W-:-:S04]  /*3940*/  FFMA R0, R78, R7, R29 ;  /* 0x000000074e007223 */ /* 0x000fc8000000001d */
[----:B------:R-:W-:-:S04]  /*3950*/  FFMA R0, R79, R26, R0 ;  /* 0x0000001a4f007223 */ /* 0x000fc80000000000 */
[----:B------:R-:W-:-:S04]  /*3960*/  FADD R29, R0, R0 ;  /* 0x00000000001d7221 */ /* 0x000fc80000000000 */
[C---:B------:R-:W-:Y:S01]  /*3970*/  FFMA R8, -R29.reuse, R77, R8 ;  /* 0x0000004d1d087223 */ /* 0x040fe20000000108 */
[C---:B------:R-:W-:Y:S01]  /*3980*/  FFMA R7, R29.reuse, -R78, R7 ;  /* 0x8000004e1d077223 */ /* 0x040fe20000000007 */
[----:B------:R-:W-:Y:S02]  /*3990*/  FFMA R26, -R29, R79, R26 ;  /* 0x0000004f1d1a7223 */ /* 0x000fe4000000011a */
[----:B------:R-:W-:-:S04]  /*39a0*/  FMUL R0, R8, R8 ;  /* 0x0000000808007220 */ /* 0x000fc80000400000 */
[----:B------:R-:W-:-:S04]  /*39b0*/  FFMA R29, R7, R7, R0 ;  /* 0x00000007071d7223 */ /* 0x000fc80000000000 */
[----:B------:R-:W-:-:S04]  /*39c0*/  FFMA R38, R26, R26, R29 ;  /* 0x0000001a1a267223 */ /* 0x000fc8000000001d */
[----:B------:R-:W-:Y:S01]  /*39d0*/  VIADD R0, R38, 0xf3000000 ;  /* 0xf300000026007836 */ /* 0x000fe20000000000 */
[----:B------:R0:W1:Y:S04]  /*39e0*/  MUFU.RSQ R31, R38 ;  /* 0x00000026001f7308 */ /* 0x0000680000001400 */
[----:B------:R-:W-:-:S13]  /*39f0*/  ISETP.GT.U32.AND P0, PT, R0, 0x727fffff, PT ;  /* 0x727fffff0000780c */ /* 0x000fda0003f04070 */
[----:B01----:R-:W-:Y:S05]  /*3a00*/  @!P0 BRA `(.L_x_89) ;  /* 0x0000000000108947 */ /* 0x003fea0003800000 */
[----:B------:R-:W-:-:S07]  /*3a10*/  MOV R44, 0x3a30 ;  /* 0x00003a30002c7802 */ /* 0x000fce0000000f00 */
[----:B--2---:R-:W-:Y:S05]  /*3a20*/  CALL.REL.NOINC `($__internal_0_$__cuda_sm20_sqrt_rn_f32_slowpath) ;  /* 0x0000000800447944 */ /* 0x004fea0003c00000 */
[----:B------:R-:W-:Y:S01]  /*3a30*/  MOV R29, R45 ;  /* 0x0000002d001d7202 */ /* 0x000fe20000000f00 */
[----:B------:R-:W-:Y:S06]  /*3a40*/  BRA `(.L_x_90) ;  /* 0x0000000000107947 */ /* 0x000fec0003800000 */
.L_x_89:
[----:B------:R-:W-:Y:S01]  /*3a50*/  FMUL.FTZ R29, R38, R31 ;  /* 0x0000001f261d7220 */ /* 0x000fe20000410000 */
[----:B------:R-:W-:-:S03]  /*3a60*/  FMUL.FTZ R2, R31, 0.5 ;  /* 0x3f0000001f027820 */ /* 0x000fc60000410000 */
[----:B------:R-:W-:-:S04]  /*3a70*/  FFMA R0, -R29, R29, R38 ;  /* 0x0000001d1d007223 */ /* 0x000fc80000000126 */
[----:B------:R-:W-:-:S07]  /*3a80*/  FFMA R29, R0, R2, R29 ;  /* 0x00000002001d7223 */ /* 0x000fce000000001d */
.L_x_90:
[----:B------:R-:W-:Y:S05]  /*3a90*/  BSYNC.RECONVERGENT B1 ;  /* 0x0000000000017941 */ /* 0x000fea0003800200 */
.L_x_88:
        /* <DEDUP_REMOVED lines=14> */
.L_x_92:
[----:B------:R-:W-:Y:S05]  /*3b80*/  BSYNC.RECONVERGENT B3 ;  /* 0x0000000000037941 */ /* 0x000fea0003800200 */
.L_x_91:
        /* <DEDUP_REMOVED lines=15> */
.L_x_94:
[----:B------:R-:W-:Y:S05]  /*3c80*/  BSYNC.RECONVERGENT B3 ;  /* 0x0000000000037941 */ /* 0x000fea0003800200 */
.L_x_93:
[----:B------:R-:W0:Y:S01]  /*3c90*/  MUFU.RCP R0, R29 ;  /* 0x0000001d00007308 */ /* 0x000e220000001000 */
[----:B------:R-:W-:Y:S01]  /*3ca0*/  BSSY.RECONVERGENT B3, `(.L_x_95) ;  /* 0x000000e000037945 */ /* 0x000fe20003800200 */
[----:B------:R-:W-:-:S06]  /*3cb0*/  MOV R8, R2 ;  /* 0x0000000200087202 */ /* 0x000fcc0000000f00 */
        /* <DEDUP_REMOVED lines=12> */
.L_x_96:
[----:B------:R-:W-:Y:S05]  /*3d80*/  BSYNC.RECONVERGENT B3 ;  /* 0x0000000000037941 */ /* 0x000fea0003800200 */
.L_x_95:
[----:B------:R-:W-:Y:S02]  /*3d90*/  IADD3 R19, PT, PT, R19, 0x1, RZ ;  /* 0x0000000113137810 */ /* 0x000fe40007ffe0ff */
[----:B------:R-:W-:Y:S02]  /*3da0*/  MOV R26, R0 ;  /* 0x00000000001a7202 */ /* 0x000fe40000000f00 */
[----:B------:R-:W-:-:S13]  /*3db0*/  ISETP.NE.AND P0, PT, R19, 0x3, PT ;  /* 0x000000031300780c */ /* 0x000fda0003f05270 */
[----:B------:R-:W-:Y:S05]  /*3dc0*/  @P0 BRA `(.L_x_97) ;  /* 0xffffffc800dc0947 */ /* 0x000fea000383ffff */
.L_x_32:
[----:B------:R-:W-:Y:S05]  /*3dd0*/  BSYNC.RECONVERGENT B0 ;  /* 0x0000000000007941 */ /* 0x000fea0003800200 */
.L_x_11:
[----:B------:R-:W-:Y:S01]  /*3de0*/  FMUL R38, R30, 0.0625 ;  /* 0x3d8000001e267820 */ /* 0x000fe20000400000 */
        /* <DEDUP_REMOVED lines=8> */
.L_x_99:
[----:B------:R-:W-:Y:S01]  /*3e70*/  FMUL.FTZ R45, R38, R3 ;  /* 0x00000003262d7220 */ /* 0x000fe20000410000 */
[----:B------:R-:W-:-:S03]  /*3e80*/  FMUL.FTZ R2, R3, 0.5 ;  /* 0x3f00000003027820 */ /* 0x000fc60000410000 */
[----:B------:R-:W-:-:S04]  /*3e90*/  FFMA R0, -R45, R45, R38 ;  /* 0x0000002d2d007223 */ /* 0x000fc80000000126 */
[----:B------:R-:W-:-:S07]  /*3ea0*/  FFMA R45, R0, R2, R45 ;  /* 0x00000002002d7223 */ /* 0x000fce000000002d */
.L_x_100:
[----:B------:R-:W-:Y:S05]  /*3eb0*/  BSYNC.RECONVERGENT B0 ;  /* 0x0000000000007941 */ /* 0x000fea0003800200 */
.L_x_98:
[----:B------:R-:W0:Y:S01]  /*3ec0*/  S2R R5, SR_TID.X ;  /* 0x0000000000057919 */ /* 0x000e220000002100 */
[----:B------:R-:W-:Y:S01]  /*3ed0*/  FSETP.GEU.AND P0, PT, R45, RZ, PT ;  /* 0x000000ff2d00720b */ /* 0x000fe20003f0e000 */
[----:B------:R-:W-:Y:S01]  /*3ee0*/  BSSY.RECONVERGENT B0, `(.L_x_101) ;  /* 0x0000007000007945 */ /* 0x000fe20003800200 */
[----:B------:R-:W-:Y:S01]  /*3ef0*/  HFMA2 R0, -RZ, RZ, 0, 0 ;  /* 0x00000000ff007431 */ /* 0x000fe200000001ff */
[----:B------:R-:W1:Y:S10]  /*3f00*/  S2R R8, SR_TID.Y ;  /* 0x0000000000087919 */ /* 0x000e740000002200 */
[----:B------:R-:W-:Y:S05]  /*3f10*/  @!P0 BRA `(.L_x_102) ;  /* 0x00000000000c8947 */ /* 0x000fea0003800000 */
[----:B------:R-:W-:Y:S02]  /*3f20*/  FSETP.GEU.AND P0, PT, R45, 1, PT ;  /* 0x3f8000002d00780b */ /* 0x000fe40003f0e000 */
[----:B------:R-:W-:-:S11]  /*3f30*/  MOV R0, 0x437f0000 ;  /* 0x437f000000007802 */ /* 0x000fd60000000f00 */
[----:B------:R-:W-:-:S07]  /*3f40*/  @!P0 FMUL R0, R45, 255 ;  /* 0x437f00002d008820 */ /* 0x000fce0000400000 */
.L_x_102:
[----:B------:R-:W-:Y:S05]  /*3f50*/  BSYNC.RECONVERGENT B0 ;  /* 0x0000000000007941 */ /* 0x000fea0003800200 */
.L_x_101:
[----:B------:R-:W0:Y:S01]  /*3f60*/  LDC R4, c[0x0][0x360] ;  /* 0x0000d800ff047b82 */ /* 0x000e220000000800 */
[----:B------:R-:W3:Y:S01]  /*3f70*/  LDCU UR8, c[0x0][0x3ac] ;  /* 0x00007580ff0877ac */ /* 0x000ee20008000800 */
[----:B------:R-:W-:Y:S01]  /*3f80*/  FMUL R38, R28, 0.0625 ;  /* 0x3d8000001c267820 */ /* 0x000fe20000400000 */
[----:B------:R-:W-:Y:S05]  /*3f90*/  BSSY.RECONVERGENT B0, `(.L_x_103) ;  /* 0x0000017000007945 */ /* 0x000fea0003800200 */
[----:B------:R-:W1:Y:S08]  /*3fa0*/  LDC R7, c[0x0][0x364] ;  /* 0x0000d900ff077b82 */ /* 0x000e700000000800 */
[----:B------:R-:W0:Y:S08]  /*3fb0*/  S2UR UR6, SR_CTAID.X ;  /* 0x00000000000679c3 */ /* 0x000e300000002500 */
[----:B------:R-:W1:Y:S08]  /*3fc0*/  S2UR UR7, SR_CTAID.Y ;  /* 0x00000000000779c3 */ /* 0x000e700000002600 */
[----:B------:R-:W4:Y:S01]  /*3fd0*/  LDC.64 R2, c[0x0][0x3a0] ;  /* 0x0000e800ff027b82 */ /* 0x000f220000000a00 */
[----:B0-----:R-:W-:-:S02]  /*3fe0*/  IMAD R4, R4, UR6, R5 ;  /* 0x0000000604047c24 */ /* 0x001fc4000f8e0205 */
[----:B------:R-:W0:Y:S01]  /*3ff0*/  F2I.TRUNC.NTZ R5, R0 ;  /* 0x0000000000057305 */ /* 0x000e22000020f100 */
[----:B-1----:R-:W-:-:S04]  /*4000*/  IMAD R7, R7, UR7, R8 ;  /* 0x0000000707077c24 */ /* 0x002fc8000f8e0208 */
[----:B---3--:R-:W-:-:S04]  /*4010*/  IMAD R4, R4, UR8, R7 ;  /* 0x0000000804047c24 */ /* 0x008fc8000f8e0207 */
[----:B------:R-:W-:Y:S01]  /*4020*/  IMAD R7, R4, 0x3, RZ ;  /* 0x0000000304077824 */ /* 0x000fe200078e02ff */
[----:B------:R-:W-:-:S03]  /*4030*/  IADD3 R4, PT, PT, R38, -0xd000000, RZ ;  /* 0xf300000026047810 */ /* 0x000fc60007ffe0ff */
[----:B----4-:R-:W-:Y:S01]  /*4040*/  IMAD.WIDE R2, R7, 0x4, R2 ;  /* 0x0000000407027825 */ /* 0x010fe200078e0202 */
[----:B------:R-:W-:Y:S01]  /*4050*/  ISETP.GT.U32.AND P0, PT, R4, 0x727fffff, PT ;  /* 0x727fffff0400780c */ /* 0x000fe20003f04070 */
[----:B------:R1:W3:Y:S03]  /*4060*/  MUFU.RSQ R7, R38 ;  /* 0x0000002600077308 */ /* 0x0002e60000001400 */
[----:B0-----:R1:W-:Y:S09]  /*4070*/  STG.E desc[UR4][R2.64], R5 ;  /* 0x0000000502007986 */ /* 0x0013f2000c101904 */
[----:B------:R-:W-:Y:S05]  /*4080*/  @!P0 BRA `(.L_x_104) ;  /* 0x00000000000c8947 */ /* 0x000fea0003800000 */
[----:B------:R-:W-:-:S07]  /*4090*/  MOV R44, 0x40b0 ;  /* 0x000040b0002c7802 */ /* 0x000fce0000000f00 */
[----:B-123--:R-:W-:Y:S05]  /*40a0*/  CALL.REL.NOINC `($__internal_0_$__cuda_sm20_sqrt_rn_f32_slowpath) ;  /* 0x0000000000a47944 */ /* 0x00efea0003c00000 */
[----:B------:R-:W-:Y:S05]  /*40b0*/  BRA `(.L_x_105) ;  /* 0x0000000000107947 */ /* 0x000fea0003800000 */
.L_x_104:
[----:B---3--:R-:W-:Y:S01]  /*40c0*/  FMUL.FTZ R45, R38, R7 ;  /* 0x00000007262d7220 */ /* 0x008fe20000410000 */
[----:B------:R-:W-:-:S03]  /*40d0*/  FMUL.FTZ R4, R7, 0.5 ;  /* 0x3f00000007047820 */ /* 0x000fc60000410000 */
[----:B------:R-:W-:-:S04]  /*40e0*/  FFMA R0, -R45, R45, R38 ;  /* 0x0000002d2d007223 */ /* 0x000fc80000000126 */
[----:B------:R-:W-:-:S07]  /*40f0*/  FFMA R45, R0, R4, R45 ;  /* 0x00000004002d7223 */ /* 0x000fce000000002d */
.L_x_105:
[----:B------:R-:W-:Y:S05]  /*4100*/  BSYNC.RECONVERGENT B0 ;  /* 0x0000000000007941 */ /* 0x000fea0003800200 */
.L_x_103:
[----:B------:R-:W-:Y:S01]  /*4110*/  FSETP.GEU.AND P0, PT, R45, RZ, PT ;  /* 0x000000ff2d00720b */ /* 0x000fe20003f0e000 */
[----:B------:R-:W-:Y:S01]  /*4120*/  BSSY.RECONVERGENT B0, `(.L_x_106) ;  /* 0x0000006000007945 */ /* 0x000fe20003800200 */
[----:B------:R-:W-:-:S11]  /*4130*/  MOV R0, RZ ;  /* 0x000000ff00007202 */ /* 0x000fd60000000f00 */
[----:B------:R-:W-:Y:S05]  /*4140*/  @!P0 BRA `(.L_x_107) ;  /* 0x00000000000c8947 */ /* 0x000fea0003800000 */
[----:B------:R-:W-:Y:S01]  /*4150*/  FSETP.GEU.AND P0, PT, R45, 1, PT ;  /* 0x3f8000002d00780b */ /* 0x000fe20003f0e000 */
[----:B------:R-:W-:-:S12]  /*4160*/  IMAD.MOV.U32 R0, RZ, RZ, 0x437f0000 ;  /* 0x437f0000ff007424 */ /* 0x000fd800078e00ff */
[----:B------:R-:W-:-:S07]  /*4170*/  @!P0 FMUL R0, R45, 255 ;  /* 0x437f00002d008820 */ /* 0x000fce0000400000 */
.L_x_107:
[----:B------:R-:W-:Y:S05]  /*4180*/  BSYNC.RECONVERGENT B0 ;  /* 0x0000000000007941 */ /* 0x000fea0003800200 */
.L_x_106:
[----:B-1----:R-:W0:Y:S01]  /*4190*/  F2I.TRUNC.NTZ R5, R0 ;  /* 0x0000000000057305 */ /* 0x002e22000020f100 */
[----:B------:R-:W-:Y:S01]  /*41a0*/  FMUL R38, R6, 0.0625 ;  /* 0x3d80000006267820 */ /* 0x000fe20000400000 */
[----:B------:R-:W-:Y:S04]  /*41b0*/  BSSY.RECONVERGENT B0, `(.L_x_108) ;  /* 0x000000d000007945 */ /* 0x000fe80003800200 */
[----:B------:R-:W-:Y:S02]  /*41c0*/  IADD3 R4, PT, PT, R38, -0xd000000, RZ ;  /* 0xf300000026047810 */ /* 0x000fe40007ffe0ff */
[----:B------:R1:W3:Y:S02]  /*41d0*/  MUFU.RSQ R7, R38 ;  /* 0x0000002600077308 */ /* 0x0002e40000001400 */
[----:B------:R-:W-:Y:S01]  /*41e0*/  ISETP.GT.U32.AND P0, PT, R4, 0x727fffff, PT ;  /* 0x727fffff0400780c */ /* 0x000fe20003f04070 */
[----:B0-----:R1:W-:-:S12]  /*41f0*/  STG.E desc[UR4][R2.64+0x4], R5 ;  /* 0x0000040502007986 */ /* 0x0013d8000c101904 */
[----:B------:R-:W-:Y:S05]  /*4200*/  @!P0 BRA `(.L_x_109) ;  /* 0x00000000000c8947 */ /* 0x000fea0003800000 */
[----:B------:R-:W-:-:S07]  /*4210*/  MOV R44, 0x4230 ;  /* 0x00004230002c7802 */ /* 0x000fce0000000f00 */
[----:B-123--:R-:W-:Y:S05]  /*4220*/  CALL.REL.NOINC `($__internal_0_$__cuda_sm20_sqrt_rn_f32_slowpath) ;  /* 0x0000000000447944 */ /* 0x00efea0003c00000 */
[----:B------:R-:W-:Y:S05]  /*4230*/  BRA `(.L_x_110) ;  /* 0x0000000000107947 */ /* 0x000fea0003800000 */
.L_x_109:
[----:B---3--:R-:W-:Y:S01]  /*4240*/  FMUL.FTZ R45, R38, R7 ;  /* 0x00000007262d7220 */ /* 0x008fe20000410000 */
[----:B------:R-:W-:-:S03]  /*4250*/  FMUL.FTZ R4, R7, 0.5 ;  /* 0x3f00000007047820 */ /* 0x000fc60000410000 */
[----:B------:R-:W-:-:S04]  /*4260*/  FFMA R0, -R45, R45, R38 ;  /* 0x0000002d2d007223 */ /* 0x000fc80000000126 */
[----:B------:R-:W-:-:S07]  /*4270*/  FFMA R45, R0, R4, R45 ;  /* 0x00000004002d7223 */ /* 0x000fce000000002d */
.L_x_110:
[----:B------:R-:W-:Y:S05]  /*4280*/  BSYNC.RECONVERGENT B0 ;  /* 0x0000000000007941 */ /* 0x000fea0003800200 */
.L_x_108:
[----:B------:R-:W-:Y:S01]  /*4290*/  FSETP.GEU.AND P0, PT, R45, RZ, PT ;  /* 0x000000ff2d00720b */ /* 0x000fe20003f0e000 */
[----:B------:R-:W-:Y:S01]  /*42a0*/  BSSY.RECONVERGENT B0, `(.L_x_111) ;  /* 0x0000006000007945 */ /* 0x000fe20003800200 */
[----:B------:R-:W-:-:S11]  /*42b0*/  HFMA2 R0, -RZ, RZ, 0, 0 ;  /* 0x00000000ff007431 */ /* 0x000fd600000001ff */
[----:B------:R-:W-:Y:S05]  /*42c0*/  @!P0 BRA `(.L_x_112) ;  /* 0x00000000000c8947 */ /* 0x000fea0003800000 */
[----:B------:R-:W-:Y:S02]  /*42d0*/  FSETP.GEU.AND P0, PT, R45, 1, PT ;  /* 0x3f8000002d00780b */ /* 0x000fe40003f0e000 */
[----:B------:R-:W-:-:S11]  /*42e0*/  MOV R0, 0x437f0000 ;  /* 0x437f000000007802 */ /* 0x000fd60000000f00 */
[----:B------:R-:W-:-:S07]  /*42f0*/  @!P0 FMUL R0, R45, 255 ;  /* 0x437f00002d008820 */ /* 0x000fce0000400000 */
.L_x_112:
[----:B------:R-:W-:Y:S05]  /*4300*/  BSYNC.RECONVERGENT B0 ;  /* 0x0000000000007941 */ /* 0x000fea0003800200 */
.L_x_111:
[----:B-1----:R-:W0:Y:S02]  /*4310*/  F2I.TRUNC.NTZ R5, R0 ;  /* 0x0000000000057305 */ /* 0x002e24000020f100 */
[----:B0-----:R-:W-:Y:S01]  /*4320*/  STG.E desc[UR4][R2.64+0x8], R5 ;  /* 0x0000080502007986 */ /* 0x001fe2000c101904 */
[----:B------:R-:W-:Y:S05]  /*4330*/  EXIT ;  /* 0x000000000000794d */ /* 0x000fea0003800000 */
        .weak           $__internal_0_$__cuda_sm20_sqrt_rn_f32_slowpath
        .type           $__internal_0_$__cuda_sm20_sqrt_rn_f32_slowpath,@function
        .size           $__internal_0_$__cuda_sm20_sqrt_rn_f32_slowpath,($__internal_1_$__cuda_sm3x_div_rn_noftz_f32_slowpath - $__internal_0_$__cuda_sm20_sqrt_rn_f32_slowpath)
$__internal_0_$__cuda_sm20_sqrt_rn_f32_slowpath:
[----:B------:R-:W-:-:S13]  /*4340*/  LOP3.LUT P2, RZ, R38, 0x7fffffff, RZ, 0xc0, !PT ;  /* 0x7fffffff26ff7812 */ /* 0x000fda000784c0ff */
[----:B------:R-:W-:Y:S01]  /*4350*/  @!P2 MOV R45, R38 ;  /* 0x00000026002da202 */ /* 0x000fe20000000f00 */
[----:B------:R-:W-:Y:S06]  /*4360*/  @!P2 BRA `(.L_x_113) ;  /* 0x000000000040a947 */ /* 0x000fec0003800000 */
[----:B------:R-:W-:-:S13]  /*4370*/  FSETP.GEU.FTZ.AND P2, PT, R38, RZ, PT ;  /* 0x000000ff2600720b */ /* 0x000fda0003f5e000 */
[----:B------:R-:W-:Y:S01]  /*4380*/  @!P2 MOV R45, 0x7fffffff ;  /* 0x7fffffff002da802 */ /* 0x000fe20000000f00 */
[----:B------:R-:W-:Y:S06]  /*4390*/  @!P2 BRA `(.L_x_113) ;  /* 0x000000000034a947 */ /* 0x000fec0003800000 */
[----:B------:R-:W-:-:S13]  /*43a0*/  FSETP.GTU.FTZ.AND P2, PT, |R38|, +INF , PT ;  /* 0x7f8000002600780b */ /* 0x000fda0003f5c200 */
[----:B------:R-:W-:Y:S01]  /*43b0*/  @P2 FADD.FTZ R45, R38, 1 ;  /* 0x3f800000262d2421 */ /* 0x000fe20000010000 */
[----:B------:R-:W-:Y:S06]  /*43c0*/  @P2 BRA `(.L_x_113) ;  /* 0x0000000000282947 */ /* 0x000fec0003800000 */
[----:B------:R-:W-:-:S13]  /*43d0*/  FSETP.NEU.FTZ.AND P2, PT, |R38|, +INF , PT ;  /* 0x7f8000002600780b */ /* 0x000fda0003f5d200 */
[----:B------:R-:W-:-:S04]  /*43e0*/  @P2 FFMA R50, R38, 1.84467440737095516160e+19, RZ ;  /* 0x5f80000026322823 */ /* 0x000fc800000000ff */
[----:B------:R-:W0:Y:S02]  /*43f0*/  @P2 MUFU.RSQ R49, R50 ;  /* 0x0000003200312308 */ /* 0x000e240000001400 */
[----:B0-----:R-:W-:Y:S01]  /*4400*/  @P2 FMUL.FTZ R39, R50, R49 ;  /* 0x0000003132272220 */ /* 0x001fe20000410000 */
[----:B------:R-:W-:-:S03]  /*4410*/  @P2 FMUL.FTZ R48, R49, 0.5 ;  /* 0x3f00000031302820 */ /* 0x000fc60000410000 */
[----:B------:R-:W-:-:S04]  /*4420*/  @P2 FADD.FTZ R45, -R39, -RZ ;  /* 0x800000ff272d2221 */ /* 0x000fc80000010100 */
[----:B------:R-:W-:Y:S01]  /*4430*/  @P2 FFMA R52, R39, R45, R50 ;  /* 0x0000002d27342223 */ /* 0x000fe20000000032 */
[----:B------:R-:W-:-:S03]  /*4440*/  @!P2 MOV R45, R38 ;  /* 0x00000026002da202 */ /* 0x000fc60000000f00 */
[----:B------:R-:W-:-:S04]  /*4450*/  @P2 FFMA R48, R52, R48, R39 ;  /* 0x0000003034302223 */ /* 0x000fc80000000027 */
[----:B------:R-:W-:-:S07]  /*4460*/  @P2 FMUL.FTZ R45, R48, 2.3283064365386962891e-10 ;  /* 0x2f800000302d2820 */ /* 0x000fce0000410000 */
.L_x_113:
[----:B------:R-:W-:Y:S01]  /*4470*/  HFMA2 R39, -RZ, RZ, 0, 0 ;  /* 0x00000000ff277431 */ /* 0x000fe200000001ff */
[----:B------:R-:W-:-:S04]  /*4480*/  MOV R38, R44 ;  /* 0x0000002c00267202 */ /* 0x000fc80000000f00 */
[----:B------:R-:W-:Y:S05]  /*4490*/  RET.REL.NODEC R38 `(_Z12single_pixelPfS_S_S_Piii) ;  /* 0xffffffb826d87950 */ /* 0x000fea0003c3ffff */
        .weak           $__internal_1_$__cuda_sm3x_div_rn_noftz_f32_slowpath
        .type           $__internal_1_$__cuda_sm3x_div_rn_noftz_f32_slowpath,@function
        .size           $__internal_1_$__cuda_sm3x_div_rn_noftz_f32_slowpath,($_Z12single_pixelPfS_S_S_Piii$__internal_accurate_pow - $__internal_1_$__cuda_sm3x_div_rn_noftz_f32_slowpath)
$__internal_1_$__cuda_sm3x_div_rn_noftz_f32_slowpath:
[----:B------:R-:W-:Y:S01]  /*44a0*/  SHF.R.U32.HI R45, RZ, 0x17, R39 ;  /* 0x00000017ff2d7819 */ /* 0x000fe20000011627 */
[----:B------:R-:W-:Y:S01]  /*44b0*/  BSSY.RECONVERGENT B1, `(.L_x_114) ;  /* 0x0000062000017945 */ /* 0x000fe20003800200 */
[----:B------:R-:W-:Y:S02]  /*44c0*/  SHF.R.U32.HI R52, RZ, 0x17, R38 ;  /* 0x00000017ff347819 */ /* 0x000fe40000011626 */
[----:B------:R-:W-:Y:S02]  /*44d0*/  LOP3.LUT R45, R45, 0xff, RZ, 0xc0, !PT ;  /* 0x000000ff2d2d7812 */ /* 0x000fe400078ec0ff */
[----:B------:R-:W-:Y:S02]  /*44e0*/  LOP3.LUT R52, R52, 0xff, RZ, 0xc0, !PT ;  /* 0x000000ff34347812 */ /* 0x000fe400078ec0ff */
[----:B------:R-:W-:Y:S02]  /*44f0*/  IADD3 R49, PT, PT, R45, -0x1, RZ ;  /* 0xffffffff2d317810 */ /* 0x000fe40007ffe0ff */
[----:B------:R-:W-:-:S02]  /*4500*/  IADD3 R50, PT, PT, R52, -0x1, RZ ;  /* 0xffffffff34327810 */ /* 0x000fc40007ffe0ff */
[----:B------:R-:W-:-:S04]  /*4510*/  ISETP.GT.U32.AND P2, PT, R49, 0xfd, PT ;  /* 0x000000fd3100780c */ /* 0x000fc80003f44070 */
[----:B------:R-:W-:-:S13]  /*4520*/  ISETP.GT.U32.OR P2, PT, R50, 0xfd, P2 ;  /* 0x000000fd3200780c */ /* 0x000fda0001744470 */
[----:B------:R-:W-:Y:S01]  /*4530*/  @!P2 IMAD.MOV.U32 R48, RZ, RZ, RZ ;  /* 0x000000ffff30a224 */ /* 0x000fe200078e00ff */
[----:B------:R-:W-:Y:S06]  /*4540*/  @!P2 BRA `(.L_x_115) ;  /* 0x00000000005ca947 */ /* 0x000fec0003800000 */
[----:B------:R-:W-:Y:S02]  /*4550*/  FSETP.GTU.FTZ.AND P2, PT, |R38|, +INF , PT ;  /* 0x7f8000002600780b */ /* 0x000fe40003f5c200 */
[----:B------:R-:W-:-:S04]  /*4560*/  FSETP.GTU.FTZ.AND P4, PT, |R39|, +INF , PT ;  /* 0x7f8000002700780b */ /* 0x000fc80003f9c200 */
[----:B------:R-:W-:-:S13]  /*4570*/  PLOP3.LUT P2, PT, P2, P4, PT, 0xf8, 0x8f ;  /* 0x00000000008f781c */ /* 0x000fda0001749f70 */
[----:B------:R-:W-:Y:S05]  /*4580*/  @P2 BRA `(.L_x_116) ;  /* 0x00000004004c2947 */ /* 0x000fea0003800000 */
[----:B------:R-:W-:-:S13]  /*4590*/  LOP3.LUT P2, RZ, R39, 0x7fffffff, R38, 0xc8, !PT ;  /* 0x7fffffff27ff7812 */ /* 0x000fda000784c826 */
[----:B------:R-:W-:Y:S05]  /*45a0*/  @!P2 BRA `(.L_x_117) ;  /* 0x00000004003ca947 */ /* 0x000fea0003800000 */
[C---:B------:R-:W-:Y:S02]  /*45b0*/  FSETP.NEU.FTZ.AND P5, PT, |R38|.reuse, +INF , PT ;  /* 0x7f8000002600780b */ /* 0x040fe40003fbd200 */
[----:B------:R-:W-:Y:S02]  /*45c0*/  FSETP.NEU.FTZ.AND P4, PT, |R39|, +INF , PT ;  /* 0x7f8000002700780b */ /* 0x000fe40003f9d200 */
[----:B------:R-:W-:-:S11]  /*45d0*/  FSETP.NEU.FTZ.AND P2, PT, |R38|, +INF , PT ;  /* 0x7f8000002600780b */ /* 0x000fd60003f5d200 */
[----:B------:R-:W-:Y:S05]  /*45e0*/  @!P4 BRA !P5, `(.L_x_117) ;  /* 0x00000004002cc947 */ /* 0x000fea0006800000 */
[----:B------:R-:W-:-:S04]  /*45f0*/  LOP3.LUT P5, RZ, R38, 0x7fffffff, RZ, 0xc0, !PT ;  /* 0x7fffffff26ff7812 */ /* 0x000fc800078ac0ff */
[----:B------:R-:W-:-:S13]  /*4600*/  PLOP3.LUT P4, PT, P4, P5, PT, 0x2f, 0xf2 ;  /* 0x0000000000f2781c */ /* 0x000fda000278a577 */
[----:B------:R-:W-:Y:S05]  /*4610*/  @P4 BRA `(.L_x_118) ;  /* 0x0000000400184947 */ /* 0x000fea0003800000 */
[----:B------:R-:W-:-:S04]  /*4620*/  LOP3.LUT P4, RZ, R39, 0x7fffffff, RZ, 0xc0, !PT ;  /* 0x7fffffff27ff7812 */ /* 0x000fc8000788c0ff */
[----:B------:R-:W-:-:S13]  /*4630*/  PLOP3.LUT P2, PT, P2, P4, PT, 0x2f, 0xf2 ;  /* 0x0000000000f2781c */ /* 0x000fda0001748577 */
[----:B------:R-:W-:Y:S05]  /*4640*/  @P2 BRA `(.L_x_119) ;  /* 0x0000000400002947 */ /* 0x000fea0003800000 */
[----:B------:R-:W-:Y:S02]  /*4650*/  ISETP.GE.AND P2, PT, R50, RZ, PT ;  /* 0x000000ff3200720c */ /* 0x000fe40003f46270 */
[----:B------:R-:W-:-:S11]  /*4660*/  ISETP.GE.AND P4, PT, R49, RZ, PT ;  /* 0x000000ff3100720c */ /* 0x000fd60003f86270 */
[----:B------:R-:W-:Y:S01]  /*4670*/  @P2 MOV R48, RZ ;  /* 0x000000ff00302202 */ /* 0x000fe20000000f00 */
[----:B------:R-:W-:Y:S01]  /*4680*/  @!P2 FFMA R38, R38, 1.84467440737095516160e+19, RZ ;  /* 0x5f8000002626a823 */ /* 0x000fe200000000ff */
[----:B------:R-:W-:Y:S01]  /*4690*/  @!P2 MOV R48, 0xffffffc0 ;  /* 0xffffffc00030a802 */ /* 0x000fe20000000f00 */
[----:B------:R-:W-:-:S03]  /*46a0*/  @!P4 FFMA R39, R39, 1.84467440737095516160e+19, RZ ;  /* 0x5f8000002727c823 */ /* 0x000fc600000000ff */
[----:B------:R-:W-:-:S07]  /*46b0*/  @!P4 IADD3 R48, PT, PT, R48, 0x40, RZ ;  /* 0x000000403030c810 */ /* 0x000fce0007ffe0ff */
.L_x_115:
[----:B------:R-:W-:Y:S01]  /*46c0*/  LEA R50, R45, 0xc0800000, 0x17 ;  /* 0xc08000002d327811 */ /* 0x000fe200078eb8ff */
[----:B------:R-:W-:Y:S01]  /*46d0*/  BSSY.RECONVERGENT B2, `(.L_x_120) ;  /* 0x0000036000027945 */ /* 0x000fe20003800200 */
[----:B------:R-:W-:Y:S02]  /*46e0*/  IADD3 R52, PT, PT, R52, -0x7f, RZ ;  /* 0xffffff8134347810 */ /* 0x000fe40007ffe0ff */
[----:B------:R-:W-:-:S03]  /*46f0*/  IADD3 R53, PT, PT, -R50, R39, RZ ;  /* 0x0000002732357210 */ /* 0x000fc60007ffe1ff */
[----:B------:R-:W-:Y:S01]  /*4700*/  IMAD R38, R52, -0x800000, R38 ;  /* 0xff80000034267824 */ /* 0x000fe200078e0226 */
[----:B------:R-:W0:Y:S01]  /*4710*/  MUFU.RCP R50, R53 ;  /* 0x0000003500327308 */ /* 0x000e220000001000 */
[----:B------:R-:W-:-:S04]  /*4720*/  FADD.FTZ R49, -R53, -RZ ;  /* 0x800000ff35317221 */ /* 0x000fc80000010100 */
[----:B0-----:R-:W-:-:S04]  /*4730*/  FFMA R39, R50, R49, 1 ;  /* 0x3f80000032277423 */ /* 0x001fc80000000031 */
[----:B------:R-:W-:-:S04]  /*4740*/  FFMA R50, R50, R39, R50 ;  /* 0x0000002732327223 */ /* 0x000fc80000000032 */
[----:B------:R-:W-:-:S04]  /*4750*/  FFMA R39, R38, R50, RZ ;  /* 0x0000003226277223 */ /* 0x000fc800000000ff */
[----:B------:R-:W-:-:S04]  /*4760*/  FFMA R51, R49, R39, R38 ;  /* 0x0000002731337223 */ /* 0x000fc80000000026 */
[----:B------:R-:W-:-:S04]  /*4770*/  FFMA R39, R50, R51, R39 ;  /* 0x0000003332277223 */ /* 0x000fc80000000027 */
[----:B------:R-:W-:Y:S01]  /*4780*/  FFMA R54, R49, R39, R38 ;  /* 0x0000002731367223 */ /* 0x000fe20000000026 */
[----:B------:R-:W-:-:S03]  /*4790*/  IADD3 R49, PT, PT, R52, 0x7f, -R45 ;  /* 0x0000007f34317810 */ /* 0x000fc60007ffe82d */
[----:B------:R-:W-:Y:S01]  /*47a0*/  FFMA R38, R50, R54, R39 ;  /* 0x0000003632267223 */ /* 0x000fe20000000027 */
[----:B------:R-:W-:-:S04]  /*47b0*/  IADD3 R49, PT, PT, R49, R48, RZ ;  /* 0x0000003031317210 */ /* 0x000fc80007ffe0ff */
[----:B------:R-:W-:-:S04]  /*47c0*/  SHF.R.U32.HI R45, RZ, 0x17, R38 ;  /* 0x00000017ff2d7819 */ /* 0x000fc80000011626 */
[----:B------:R-:W-:-:S04]  /*47d0*/  LOP3.LUT R48, R45, 0xff, RZ, 0xc0, !PT ;  /* 0x000000ff2d307812 */ /* 0x000fc800078ec0ff */
[----:B------:R-:W-:-:S04]  /*47e0*/  IADD3 R45, PT, PT, R48, R49, RZ ;  /* 0x00000031302d7210 */ /* 0x000fc80007ffe0ff */
[----:B------:R-:W-:-:S04]  /*47f0*/  IADD3 R48, PT, PT, R45, -0x1, RZ ;  /* 0xffffffff2d307810 */ /* 0x000fc80007ffe0ff */
[----:B------:R-:W-:-:S13]  /*4800*/  ISETP.GE.U32.AND P2, PT, R48, 0xfe, PT ;  /* 0x000000fe3000780c */ /* 0x000fda0003f46070 */
[----:B------:R-:W-:Y:S05]  /*4810*/  @!P2 BRA `(.L_x_121) ;  /* 0x000000000080a947 */ /* 0x000fea0003800000 */
[----:B------:R-:W-:-:S13]  /*4820*/  ISETP.GT.AND P2, PT, R45, 0xfe, PT ;  /* 0x000000fe2d00780c */ /* 0x000fda0003f44270 */
[----:B------:R-:W-:Y:S05]  /*4830*/  @P2 BRA `(.L_x_122) ;  /* 0x00000000006c2947 */ /* 0x000fea0003800000 */
[----:B------:R-:W-:-:S13]  /*4840*/  ISETP.GE.AND P2, PT, R45, 0x1, PT ;  /* 0x000000012d00780c */ /* 0x000fda0003f46270 */
[----:B------:R-:W-:Y:S05]  /*4850*/  @P2 BRA `(.L_x_123) ;  /* 0x0000000000742947 */ /* 0x000fea0003800000 */
[----:B------:R-:W-:Y:S02]  /*4860*/  ISETP.GE.AND P2, PT, R45, -0x18, PT ;  /* 0xffffffe82d00780c */ /* 0x000fe40003f46270 */
[----:B------:R-:W-:-:S11]  /*4870*/  LOP3.LUT R38, R38, 0x80000000, RZ, 0xc0, !PT ;  /* 0x8000000026267812 */ /* 0x000fd600078ec0ff */
[----:B------:R-:W-:Y:S05]  /*4880*/  @!P2 BRA `(.L_x_123) ;  /* 0x000000000068a947 */ /* 0x000fea0003800000 */
[CCC-:B------:R-:W-:Y:S01]  /*4890*/  FFMA.RZ R49, R50.reuse, R54.reuse, R39.reuse ;  /* 0x0000003632317223 */ /* 0x1c0fe2000000c027 */
[CCC-:B------:R-:W-:Y:S01]  /*48a0*/  FFMA.RP R48, R50.reuse, R54.reuse, R39.reuse ;  /* 0x0000003632307223 */ /* 0x1c0fe20000008027 */
[----:B------:R-:W-:Y:S01]  /*48b0*/  FFMA.RM R39, R50, R54, R39 ;  /* 0x0000003632277223 */ /* 0x000fe20000004027 */
[----:B------:R-:W-:Y:S02]  /*48c0*/  IADD3 R50, PT, PT, R45, 0x20, RZ ;  /* 0x000000202d327810 */ /* 0x000fe40007ffe0ff */
[----:B------:R-:W-:Y:S02]  /*48d0*/  LOP3.LUT R49, R49, 0x7fffff, RZ, 0xc0, !PT ;  /* 0x007fffff31317812 */ /* 0x000fe400078ec0ff */
[----:B------:R-:W-:Y:S02]  /*48e0*/  ISETP.NE.AND P5, PT, R45, RZ, PT ;  /* 0x000000ff2d00720c */ /* 0x000fe40003fa5270 */
[----:B------:R-:W-:Y:S02]  /*48f0*/  LOP3.LUT R49, R49, 0x800000, RZ, 0xfc, !PT ;  /* 0x0080000031317812 */ /* 0x000fe400078efcff */
[----:B------:R-:W-:-:S02]  /*4900*/  ISETP.NE.AND P4, PT, R45, RZ, PT ;  /* 0x000000ff2d00720c */ /* 0x000fc40003f85270 */
[----:B------:R-:W-:Y:S02]  /*4910*/  IADD3 R45, PT, PT, -R45, RZ, RZ ;  /* 0x000000ff2d2d7210 */ /* 0x000fe40007ffe1ff */
[----:B------:R-:W-:Y:S02]  /*4920*/  SHF.L.U32 R50, R49, R50, RZ ;  /* 0x0000003231327219 */ /* 0x000fe400000006ff */
[----:B------:R-:W-:Y:S02]  /*4930*/  FSETP.NEU.FTZ.AND P2, PT, R48, R39, PT ;  /* 0x000000273000720b */ /* 0x000fe40003f5d000 */
[----:B------:R-:W-:Y:S02]  /*4940*/  SEL R48, R45, RZ, P5 ;  /* 0x000000ff2d307207 */ /* 0x000fe40002800000 */
[----:B------:R-:W-:Y:S02]  /*4950*/  ISETP.NE.AND P4, PT, R50, RZ, P4 ;  /* 0x000000ff3200720c */ /* 0x000fe40002785270 */
[----:B------:R-:W-:-:S02]  /*4960*/  SHF.R.U32.HI R48, RZ, R48, R49 ;  /* 0x00000030ff307219 */ /* 0x000fc40000011631 */
[----:B------:R-:W-:Y:S02]  /*4970*/  PLOP3.LUT P2, PT, P2, P4, PT, 0xf8, 0x8f ;  /* 0x00000000008f781c */ /* 0x000fe40001749f70 */
[----:B------:R-:W-:Y:S02]  /*4980*/  SHF.R.U32.HI R39, RZ, 0x1, R48 ;  /* 0x00000001ff277819 */ /* 0x000fe40000011630 */
[----:B------:R-:W-:-:S04]  /*4990*/  SEL R50, RZ, 0x1, !P2 ;  /* 0x00000001ff327807 */ /* 0x000fc80005000000 */
[----:B------:R-:W-:-:S04]  /*49a0*/  LOP3.LUT R45, R50, 0x1, R39, 0xf8, !PT ;  /* 0x00000001322d7812 */ /* 0x000fc800078ef827 */
[----:B------:R-:W-:-:S05]  /*49b0*/  LOP3.LUT R48, R45, R48, RZ, 0xc0, !PT ;  /* 0x000000302d307212 */ /* 0x000fca00078ec0ff */
[----:B------:R-:W-:-:S05]  /*49c0*/  IMAD.IADD R39, R39, 0x1, R48 ;  /* 0x0000000127277824 */ /* 0x000fca00078e0230 */
[----:B------:R-:W-:Y:S01]  /*49d0*/  LOP3.LUT R38, R39, R38, RZ, 0xfc, !PT ;  /* 0x0000002627267212 */ /* 0x000fe200078efcff */
[----:B------:R-:W-:Y:S06]  /*49e0*/  BRA `(.L_x_123) ;  /* 0x0000000000107947 */ /* 0x000fec0003800000 */
.L_x_122:
[----:B------:R-:W-:-:S04]  /*49f0*/  LOP3.LUT R38, R38, 0x80000000, RZ, 0xc0, !PT ;  /* 0x8000000026267812 */ /* 0x000fc800078ec0ff */
[----:B------:R-:W-:Y:S01]  /*4a00*/  LOP3.LUT R38, R38, 0x7f800000, RZ, 0xfc, !PT ;  /* 0x7f80000026267812 */ /* 0x000fe200078efcff */
[----:B------:R-:W-:Y:S06]  /*4a10*/  BRA `(.L_x_123) ;  /* 0x0000000000047947 */ /* 0x000fec0003800000 */
.L_x_121:
[----:B------:R-:W-:-:S07]  /*4a20*/  LEA R38, R49, R38, 0x17 ;  /* 0x0000002631267211 */ /* 0x000fce00078eb8ff */
.L_x_123:
[----:B------:R-:W-:Y:S05]  /*4a30*/  BSYNC.RECONVERGENT B2 ;  /* 0x0000000000027941 */ /* 0x000fea0003800200 */
.L_x_120:
[----:B------:R-:W-:Y:S05]  /*4a40*/  BRA `(.L_x_124) ;  /* 0x0000000000207947 */ /* 0x000fea0003800000 */
.L_x_119:
[----:B------:R-:W-:-:S04]  /*4a50*/  LOP3.LUT R38, R39, 0x80000000, R38, 0x48, !PT ;  /* 0x8000000027267812 */ /* 0x000fc800078e4826 */
[----:B------:R-:W-:Y:S01]  /*4a60*/  LOP3.LUT R38, R38, 0x7f800000, RZ, 0xfc, !PT ;  /* 0x7f80000026267812 */ /* 0x000fe200078efcff */
[----:B------:R-:W-:Y:S06]  /*4a70*/  BRA `(.L_x_124) ;  /* 0x0000000000147947 */ /* 0x000fec0003800000 */
.L_x_118:
[----:B------:R-:W-:Y:S01]  /*4a80*/  LOP3.LUT R38, R39, 0x80000000, R38, 0x48, !PT ;  /* 0x8000000027267812 */ /* 0x000fe200078e4826 */
[----:B------:R-:W-:Y:S06]  /*4a90*/  BRA `(.L_x_124) ;  /* 0x00000000000c7947 */ /* 0x000fec0003800000 */
.L_x_117:
[----:B------:R-:W0:Y:S01]  /*4aa0*/  MUFU.RSQ R38, -QNAN ;  /* 0xffc0000000267908 */ /* 0x000e220000001400 */
[----:B------:R-:W-:Y:S05]  /*4ab0*/  BRA `(.L_x_124) ;  /* 0x0000000000047947 */ /* 0x000fea0003800000 */
.L_x_116:
[----:B------:R-:W-:-:S07]  /*4ac0*/  FADD.FTZ R38, R38, R39 ;  /* 0x0000002726267221 */ /* 0x000fce0000010000 */
.L_x_124:
[----:B------:R-:W-:Y:S05]  /*4ad0*/  BSYNC.RECONVERGENT B1 ;  /* 0x0000000000017941 */ /* 0x000fea0003800200 */
.L_x_114:
[----:B------:R-:W-:Y:S01]  /*4ae0*/  HFMA2 R39, -RZ, RZ, 0, 0 ;  /* 0x00000000ff277431 */ /* 0x000fe200000001ff */
[----:B0-----:R-:W-:Y:S02]  /*4af0*/  MOV R89, R38 ;  /* 0x0000002600597202 */ /* 0x001fe40000000f00 */
[----:B------:R-:W-:-:S04]  /*4b00*/  MOV R38, R44 ;  /* 0x0000002c00267202 */ /* 0x000fc80000000f00 */
[----:B------:R-:W-:Y:S05]  /*4b10*/  RET.REL.NODEC R38 `(_Z12single_pixelPfS_S_S_Piii) ;  /* 0xffffffb426387950 */ /* 0x000fea0003c3ffff */
        .type           $_Z12single_pixelPfS_S_S_Piii$__internal_accurate_pow,@function
        .size           $_Z12single_pixelPfS_S_S_Piii$__internal_accurate_pow,(.L_x_129 - $_Z12single_pixelPfS_S_S_Piii$__internal_accurate_pow)
$_Z12single_pixelPfS_S_S_Piii$__internal_accurate_pow:
[----:B------:R-:W-:Y:S01]  /*4b20*/  ISETP.GT.U32.AND P2, PT, R41, 0xfffff, PT ;  /* 0x000fffff2900780c */ /* 0x000fe20003f44070 */
[----:B------:R-:W-:Y:S01]  /*4b30*/  HFMA2 R47, -RZ, RZ, 1.703125, -23840 ;  /* 0x3ed0f5d2ff2f7431 */ /* 0x000fe200000001ff */
[----:B------:R-:W-:Y:S01]  /*4b40*/  MOV R44, R41 ;  /* 0x00000029002c7202 */ /* 0x000fe20000000f00 */
[----:B------:R-:W-:Y:S01]  /*4b50*/  UMOV UR6, 0x7d2cafe2 ;  /* 0x7d2cafe200067882 */ /* 0x000fe20000000000 */
[----:B------:R-:W-:Y:S01]  /*4b60*/  MOV R46, 0x41ad3b5a ;  /* 0x41ad3b5a002e7802 */ /* 0x000fe20000000f00 */
[----:B------:R-:W-:Y:S01]  /*4b70*/  UMOV UR7, 0x3eb0f5ff ;  /* 0x3eb0f5ff00077882 */ /* 0x000fe20000000000 */
[----:B------:R-:W-:Y:S01]  /*4b80*/  UMOV UR8, 0x3b39803f ;  /* 0x3b39803f00087882 */ /* 0x000fe20000000000 */
[----:B------:R-:W-:-:S06]  /*4b90*/  UMOV UR9, 0x3c7abc9e ;  /* 0x3c7abc9e00097882 */ /* 0x000fcc0000000000 */
[----:B------:R-:W-:-:S10]  /*4ba0*/  @!P2 DMUL R42, R40, 1.80143985094819840000e+16 ;  /* 0x43500000282aa828 */ /* 0x000fd40000000000 */
[----:B------:R-:W-:Y:S02]  /*4bb0*/  @!P2 MOV R44, R43 ;  /* 0x0000002b002ca202 */ /* 0x000fe40000000f00 */
[----:B------:R-:W-:Y:S02]  /*4bc0*/  @!P2 MOV R40, R42 ;  /* 0x0000002a0028a202 */ /* 0x000fe40000000f00 */
[----:B------:R-:W-:Y:S02]  /*4bd0*/  LOP3.LUT R44, R44, 0x800fffff, RZ, 0xc0, !PT ;  /* 0x800fffff2c2c7812 */ /* 0x000fe400078ec0ff */
[----:B------:R-:W-:Y:S02]  /*4be0*/  MOV R52, R40 ;  /* 0x0000002800347202 */ /* 0x000fe40000000f00 */
[----:B------:R-:W-:Y:S01]  /*4bf0*/  LOP3.LUT R53, R44, 0x3ff00000, RZ, 0xfc, !PT ;  /* 0x3ff000002c357812 */ /* 0x000fe200078efcff */
[----:B------:R-:W-:Y:S01]  /*4c00*/  IMAD.MOV.U32 R44, RZ, RZ, RZ ;  /* 0x000000ffff2c7224 */ /* 0x000fe200078e00ff */
[----:B------:R-:W-:-:S02]  /*4c10*/  SHF.R.U32.HI R40, RZ, 0x14, R41 ;  /* 0x00000014ff287819 */ /* 0x000fc40000011629 */
[----:B------:R-:W-:Y:S02]  /*4c20*/  ISETP.GE.U32.AND P4, PT, R53, 0x3ff6a09f, PT ;  /* 0x3ff6a09f3500780c */ /* 0x000fe40003f86070 */
[----:B------:R-:W-:Y:S01]  /*4c30*/  @!P2 LEA.HI R40, R43, 0xffffffca, RZ, 0xc ;  /* 0xffffffca2b28a811 */ /* 0x000fe200078f60ff */
[----:B------:R-:W-:-:S03]  /*4c40*/  HFMA2 R43, -RZ, RZ, 3.59375, 0 ;  /* 0x43300000ff2b7431 */ /* 0x000fc600000001ff */
[----:B------:R-:W-:-:S07]  /*4c50*/  IADD3 R42, PT, PT, R40, -0x3ff, RZ ;  /* 0xfffffc01282a7810 */ /* 0x000fce0007ffe0ff */
[----:B------:R-:W-:Y:S02]  /*4c60*/  @P4 IADD3 R45, PT, PT, R53, -0x100000, RZ ;  /* 0xfff00000352d4810 */ /* 0x000fe40007ffe0ff */
[----:B------:R-:W-:Y:S02]  /*4c70*/  @P4 IADD3 R42, PT, PT, R40, -0x3fe, RZ ;  /* 0xfffffc02282a4810 */ /* 0x000fe40007ffe0ff */
[----:B------:R-:W-:Y:S02]  /*4c80*/  @P4 MOV R53, R45 ;  /* 0x0000002d00354202 */ /* 0x000fe40000000f00 */
[----:B------:R-:W-:-:S04]  /*4c90*/  LOP3.LUT R42, R42, 0x80000000, RZ, 0x3c, !PT ;  /* 0x800000002a2a7812 */ /* 0x000fc800078e3cff */
[C---:B------:R-:W-:Y:S02]  /*4ca0*/  DADD R48, R52.reuse, 1 ;  /* 0x3ff0000034307429 */ /* 0x040fe40000000000 */
[----:B------:R-:W-:-:S04]  /*4cb0*/  DADD R52, R52, -1 ;  /* 0xbff0000034347429 */ /* 0x000fc80000000000 */
[----:B------:R-:W0:Y:S02]  /*4cc0*/  MUFU.RCP64H R45, R49 ;  /* 0x00000031002d7308 */ /* 0x000e240000001800 */
[----:B0-----:R-:W-:-:S08]  /*4cd0*/  DFMA R50, -R48, R44, 1 ;  /* 0x3ff000003032742b */ /* 0x001fd0000000012c */
[----:B------:R-:W-:-:S08]  /*4ce0*/  DFMA R50, R50, R50, R50 ;  /* 0x000000323232722b */ /* 0x000fd00000000032 */
[----:B------:R-:W-:-:S08]  /*4cf0*/  DFMA R50, R44, R50, R44 ;  /* 0x000000322c32722b */ /* 0x000fd0000000002c */
[----:B------:R-:W-:-:S08]  /*4d00*/  DMUL R44, R52, R50 ;  /* 0x00000032342c7228 */ /* 0x000fd00000000000 */
[----:B------:R-:W-:-:S08]  /*4d10*/  DFMA R44, R52, R50, R44 ;  /* 0x00000032342c722b */ /* 0x000fd0000000002c */
[----:B------:R-:W-:-:S08]  /*4d20*/  DMUL R54, R44, R44 ;  /* 0x0000002c2c367228 */ /* 0x000fd00000000000 */
[----:B------:R-:W-:Y:S01]  /*4d30*/  DFMA R46, R54, UR6, R46 ;  /* 0x00000006362e7c2b */ /* 0x000fe2000800002e */
[----:B------:R-:W-:Y:S01]  /*4d40*/  UMOV UR6, 0x75488a3f ;  /* 0x75488a3f00067882 */ /* 0x000fe20000000000 */
[----:B------:R-:W-:-:S06]  /*4d50*/  UMOV UR7, 0x3ef3b20a ;  /* 0x3ef3b20a00077882 */ /* 0x000fcc0000000000 */
[----:B------:R-:W-:Y:S01]  /*4d60*/  DFMA R48, R54, R46, UR6 ;  /* 0x0000000636307e2b */ /* 0x000fe2000800002e */
[----:B------:R-:W-:Y:S01]  /*4d70*/  UMOV UR6, 0xe4faecd5 ;  /* 0xe4faecd500067882 */ /* 0x000fe20000000000 */
[----:B------:R-:W-:Y:S01]  /*4d80*/  UMOV UR7, 0x3f1745cd ;  /* 0x3f1745cd00077882 */ /* 0x000fe20000000000 */
[----:B------:R-:W-:-:S05]  /*4d90*/  DADD R46, R52, -R44 ;  /* 0x00000000342e7229 */ /* 0x000fca000000082c */
[----:B------:R-:W-:Y:S01]  /*4da0*/  DFMA R48, R54, R48, UR6 ;  /* 0x0000000636307e2b */ /* 0x000fe20008000030 */
[----:B------:R-:W-:Y:S01]  /*4db0*/  UMOV UR6, 0x258a578b ;  /* 0x258a578b00067882 */ /* 0x000fe20000000000 */
[----:B------:R-:W-:Y:S01]  /*4dc0*/  UMOV UR7, 0x3f3c71c7 ;  /* 0x3f3c71c700077882 */ /* 0x000fe20000000000 */
[----:B------:R-:W-:-:S05]  /*4dd0*/  DADD R46, R46, R46 ;  /* 0x000000002e2e7229 */ /* 0x000fca000000002e */
[----:B------:R-:W-:Y:S01]  /*4de0*/  DFMA R48, R54, R48, UR6 ;  /* 0x0000000636307e2b */ /* 0x000fe20008000030 */
[----:B------:R-:W-:Y:S01]  /*4df0*/  UMOV UR6, 0x9242b910 ;  /* 0x9242b91000067882 */ /* 0x000fe20000000000 */
[----:B------:R-:W-:Y:S01]  /*4e00*/  UMOV UR7, 0x3f624924 ;  /* 0x3f62492400077882 */ /* 0x000fe20000000000 */
[-C--:B------:R-:W-:Y:S02]  /*4e10*/  DFMA R46, R52, -R44.reuse, R46 ;  /* 0x8000002c342e722b */ /* 0x080fe4000000002e */
[----:B------:R-:W-:-:S03]  /*4e20*/  DMUL R52, R44, R44 ;  /* 0x0000002c2c347228 */ /* 0x000fc60000000000 */
[----:B------:R-:W-:Y:S01]  /*4e30*/  DFMA R48, R54, R48, UR6 ;  /* 0x0000000636307e2b */ /* 0x000fe20008000030 */
[----:B------:R-:W-:Y:S01]  /*4e40*/  UMOV UR6, 0x99999dfb ;  /* 0x99999dfb00067882 */ /* 0x000fe20000000000 */
[----:B------:R-:W-:Y:S01]  /*4e50*/  UMOV UR7, 0x3f899999 ;  /* 0x3f89999900077882 */ /* 0x000fe20000000000 */
[----:B------:R-:W-:-:S05]  /*4e60*/  DMUL R46, R50, R46 ;  /* 0x0000002e322e7228 */ /* 0x000fca0000000000 */
[----:B------:R-:W-:Y:S01]  /*4e70*/  DFMA R48, R54, R48, UR6 ;  /* 0x0000000636307e2b */ /* 0x000fe20008000030 */
[----:B------:R-:W-:Y:S01]  /*4e80*/  UMOV UR6, 0x55555555 ;  /* 0x5555555500067882 */ /* 0x000fe20000000000 */
[----:B------:R-:W-:-:S03]  /*4e90*/  UMOV UR7, 0x3fb55555 ;  /* 0x3fb5555500077882 */ /* 0x000fc60000000000 */
[----:B------:R-:W-:Y:S02]  /*4ea0*/  IADD3 R57, PT, PT, R47, 0x100000, RZ ;  /* 0x001000002f397810 */ /* 0x000fe40007ffe0ff */
[----:B------:R-:W-:Y:S01]  /*4eb0*/  MOV R56, R46 ;  /* 0x0000002e00387202 */ /* 0x000fe20000000f00 */
[----:B------:R-:W-:-:S08]  /*4ec0*/  DFMA R58, R54, R48, UR6 ;  /* 0x00000006363a7e2b */ /* 0x000fd00008000030 */
[----:B------:R-:W-:Y:S01]  /*4ed0*/  DADD R50, -R58, UR6 ;  /* 0x000000063a327e29 */ /* 0x000fe20008000100 */
[----:B------:R-:W-:Y:S01]  /*4ee0*/  UMOV UR6, 0xb9e7b0 ;  /* 0x00b9e7b000067882 */ /* 0x000fe20000000000 */
[----:B------:R-:W-:-:S06]  /*4ef0*/  UMOV UR7, 0x3c46a4cb ;  /* 0x3c46a4cb00077882 */ /* 0x000fcc0000000000 */
[----:B------:R-:W-:Y:S02]  /*4f00*/  DFMA R50, R54, R48, R50 ;  /* 0x000000303632722b */ /* 0x000fe40000000032 */
[----:B------:R-:W-:-:S06]  /*4f10*/  DFMA R48, R44, R44, -R52 ;  /* 0x0000002c2c30722b */ /* 0x000fcc0000000834 */
[----:B------:R-:W-:Y:S01]  /*4f20*/  DADD R50, R50, -UR6 ;  /* 0x8000000632327e29 */ /* 0x000fe20008000000 */
[----:B------:R-:W-:Y:S01]  /*4f30*/  UMOV UR6, 0x80000000 ;  /* 0x8000000000067882 */ /* 0x000fe20000000000 */
[C---:B------:R-:W-:Y:S01]  /*4f40*/  DFMA R56, R44.reuse, R56, R48 ;  /* 0x000000382c38722b */ /* 0x040fe20000000030 */
[----:B------:R-:W-:Y:S01]  /*4f50*/  UMOV UR7, 0x43300000 ;  /* 0x4330000000077882 */ /* 0x000fe20000000000 */
[----:B------:R-:W-:Y:S02]  /*4f60*/  DMUL R48, R44, R52 ;  /* 0x000000342c307228 */ /* 0x000fe40000000000 */
[----:B------:R-:W-:Y:S01]  /*4f70*/  DADD R42, R42, -UR6 ;  /* 0x800000062a2a7e29 */ /* 0x000fe20008000000 */
[----:B------:R-:W-:Y:S01]  /*4f80*/  UMOV UR6, 0xfefa39ef ;  /* 0xfefa39ef00067882 */ /* 0x000fe20000000000 */
[----:B------:R-:W-:-:S04]  /*4f90*/  UMOV UR7, 0x3fe62e42 ;  /* 0x3fe62e4200077882 */ /* 0x000fc80000000000 */
[----:B------:R-:W-:-:S08]  /*4fa0*/  DFMA R54, R44, R52, -R48 ;  /* 0x000000342c36722b */ /* 0x000fd00000000830 */
[----:B------:R-:W-:Y:S02]  /*4fb0*/  DFMA R54, R46, R52, R54 ;  /* 0x000000342e36722b */ /* 0x000fe40000000036 */
[----:B------:R-:W-:-:S06]  /*4fc0*/  DADD R52, R58, R50 ;  /* 0x000000003a347229 */ /* 0x000fcc0000000032 */
[----:B------:R-:W-:Y:S02]  /*4fd0*/  DFMA R54, R44, R56, R54 ;  /* 0x000000382c36722b */ /* 0x000fe40000000036 */
[----:B------:R-:W-:Y:S02]  /*4fe0*/  DMUL R56, R52, R48 ;  /* 0x0000003034387228 */ /* 0x000fe40000000000 */
[----:B------:R-:W-:-:S06]  /*4ff0*/  DADD R58, R58, -R52 ;  /* 0x000000003a3a7229 */ /* 0x000fcc0000000834 */
[----:B------:R-:W-:Y:S02]  /*5000*/  DFMA R60, R52, R48, -R56 ;  /* 0x00000030343c722b */ /* 0x000fe40000000838 */
[----:B------:R-:W-:-:S06]  /*5010*/  DADD R58, R50, R58 ;  /* 0x00000000323a7229 */ /* 0x000fcc000000003a */
[----:B------:R-:W-:-:S08]  /*5020*/  DFMA R54, R52, R54, R60 ;  /* 0x000000363436722b */ /* 0x000fd0000000003c */
[----:B------:R-:W-:-:S08]  /*5030*/  DFMA R54, R58, R48, R54 ;  /* 0x000000303a36722b */ /* 0x000fd00000000036 */
[----:B------:R-:W-:-:S08]  /*5040*/  DADD R50, R56, R54 ;  /* 0x0000000038327229 */ /* 0x000fd00000000036 */
[--C-:B------:R-:W-:Y:S02]  /*5050*/  DADD R48, R44, R50.reuse ;  /* 0x000000002c307229 */ /* 0x100fe40000000032 */
[----:B------:R-:W-:-:S06]  /*5060*/  DADD R56, R56, -R50 ;  /* 0x0000000038387229 */ /* 0x000fcc0000000832 */
[----:B------:R-:W-:Y:S02]  /*5070*/  DADD R44, R44, -R48 ;  /* 0x000000002c2c7229 */ /* 0x000fe40000000830 */
[----:B------:R-:W-:-:S06]  /*5080*/  DADD R56, R54, R56 ;  /* 0x0000000036387229 */ /* 0x000fcc0000000038 */
[----:B------:R-:W-:-:S08]  /*5090*/  DADD R44, R50, R44 ;  /* 0x00000000322c7229 */ /* 0x000fd0000000002c */
[----:B------:R-:W-:-:S08]  /*50a0*/  DADD R44, R56, R44 ;  /* 0x00000000382c7229 */ /* 0x000fd0000000002c */
[----:B------:R-:W-:-:S08]  /*50b0*/  DADD R46, R46, R44 ;  /* 0x000000002e2e7229 */ /* 0x000fd0000000002c */
[----:B------:R-:W-:-:S08]  /*50c0*/  DADD R44, R48, R46 ;  /* 0x00000000302c7229 */ /* 0x000fd0000000002e */
[--C-:B------:R-:W-:Y:S02]  /*50d0*/  DFMA R40, R42, UR6, R44.reuse ;  /* 0x000000062a287c2b */ /* 0x100fe4000800002c */
[----:B------:R-:W-:-:S06]  /*50e0*/  DADD R50, R48, -R44 ;  /* 0x0000000030327229 */ /* 0x000fcc000000082c */
[----:B------:R-:W-:Y:S02]  /*50f0*/  DFMA R48, R42, -UR6, R40 ;  /* 0x800000062a307c2b */ /* 0x000fe40008000028 */
[----:B------:R-:W-:-:S06]  /*5100*/  DADD R50, R46, R50 ;  /* 0x000000002e327229 */ /* 0x000fcc0000000032 */
[----:B------:R-:W-:-:S08]  /*5110*/  DADD R48, -R44, R48 ;  /* 0x000000002c307229 */ /* 0x000fd00000000130 */
[----:B------:R-:W-:Y:S01]  /*5120*/  DADD R44, R50, -R48 ;  /* 0x00000000322c7229 */ /* 0x000fe20000000830 */
[----:B------:R-:W-:Y:S02]  /*5130*/  MOV R49, R35 ;  /* 0x0000002300317202 */ /* 0x000fe40000000f00 */
[----:B------:R-:W-:Y:S02]  /*5140*/  MOV R48, R34 ;  /* 0x0000002200307202 */ /* 0x000fe40000000f00 */
[----:B------:R-:W-:-:S03]  /*5150*/  LOP3.LUT R47, R49, 0xff0fffff, RZ, 0xc0, !PT ;  /* 0xff0fffff312f7812 */ /* 0x000fc600078ec0ff */
[----:B------:R-:W-:Y:S01]  /*5160*/  DFMA R44, R42, UR8, R44 ;  /* 0x000000082a2c7c2b */ /* 0x000fe2000800002c */
[----:B------:R-:W-:-:S04]  /*5170*/  SHF.L.U32 R42, R49, 0x1, RZ ;  /* 0x00000001312a7819 */ /* 0x000fc800000006ff */
[----:B------:R-:W-:-:S03]  /*5180*/  ISETP.GT.U32.AND P2, PT, R42, -0x2000001, PT ;  /* 0xfdffffff2a00780c */ /* 0x000fc60003f44070 */
[----:B------:R-:W-:Y:S01]  /*5190*/  DADD R42, R40, R44 ;  /* 0x00000000282a7229 */ /* 0x000fe2000000002c */
[----:B------:R-:W-:-:S07]  /*51a0*/  SEL R49, R47, R49, P2 ;  /* 0x000000312f317207 */ /* 0x000fce0001000000 */
[----:B------:R-:W-:Y:S02]  /*51b0*/  DADD R40, R40, -R42 ;  /* 0x0000000028287229 */ /* 0x000fe4000000082a */
[----:B------:R-:W-:-:S06]  /*51c0*/  DMUL R50, R42, R48 ;  /* 0x000000302a327228 */ /* 0x000fcc0000000000 */
[----:B------:R-:W-:Y:S02]  /*51d0*/  DADD R40, R44, R40 ;  /* 0x000000002c287229 */ /* 0x000fe40000000028 */
[----:B------:R-:W-:-:S08]  /*51e0*/  DFMA R42, R42, R48, -R50 ;  /* 0x000000302a2a722b */ /* 0x000fd00000000832 */
[----:B------:R-:W-:Y:S01]  /*51f0*/  DFMA R48, R40, R48, R42 ;  /* 0x000000302830722b */ /* 0x000fe2000000002a */
[----:B------:R-:W-:Y:S01]  /*5200*/  IMAD.MOV.U32 R40, RZ, RZ, 0x652b82fe ;  /* 0x652b82feff287424 */ /* 0x000fe200078e00ff */
[----:B------:R-:W-:-:S06]  /*5210*/  MOV R41, 0x3ff71547 ;  /* 0x3ff7154700297802 */ /* 0x000fcc0000000f00 */
[----:B------:R-:W-:-:S08]  /*5220*/  DADD R42, R50, R48 ;  /* 0x00000000322a7229 */ /* 0x000fd00000000030 */
[----:B------:R-:W-:Y:S02]  /*5230*/  DFMA R40, R42, R40, 6.75539944105574400000e+15 ;  /* 0x433800002a28742b */ /* 0x000fe40000000028 */
[----:B------:R-:W-:Y:S01]  /*5240*/  FSETP.GEU.AND P2, PT, |R43|, 4.1917929649353027344, PT ;  /* 0x4086232b2b00780b */ /* 0x000fe20003f4e200 */
[----:B------:R-:W-:-:S05]  /*5250*/  DADD R50, R50, -R42 ;  /* 0x0000000032327229 */ /* 0x000fca000000082a */
[----:B------:R-:W-:-:S03]  /*5260*/  DADD R44, R40, -6.75539944105574400000e+15 ;  /* 0xc3380000282c7429 */ /* 0x000fc60000000000 */
[----:B------:R-:W-:-:S05]  /*5270*/  DADD R48, R48, R50 ;  /* 0x0000000030307229 */ /* 0x000fca0000000032 */
[----:B------:R-:W-:Y:S01]  /*5280*/  DFMA R46, R44, -UR6, R42 ;  /* 0x800000062c2e7c2b */ /* 0x000fe2000800002a */
[----:B------:R-:W-:Y:S01]  /*5290*/  UMOV UR6, 0x3b39803f ;  /* 0x3b39803f00067882 */ /* 0x000fe20000000000 */
[----:B------:R-:W-:-:S06]  /*52a0*/  UMOV UR7, 0x3c7abc9e ;  /* 0x3c7abc9e00077882 */ /* 0x000fcc0000000000 */
[----:B------:R-:W-:Y:S01]  /*52b0*/  DFMA R46, R44, -UR6, R46 ;  /* 0x800000062c2e7c2b */ /* 0x000fe2000800002e */
[----:B------:R-:W-:Y:S01]  /*52c0*/  UMOV UR6, 0x69ce2bdf ;  /* 0x69ce2bdf00067882 */ /* 0x000fe20000000000 */
[----:B------:R-:W-:Y:S01]  /*52d0*/  HFMA2 R45, -RZ, RZ, 1.642578125, -0.00021207332611083984375 ;  /* 0x3e928af3ff2d7431 */ /* 0x000fe200000001ff */
[----:B------:R-:W-:Y:S01]  /*52e0*/  MOV R44, 0xfca213ea ;  /* 0xfca213ea002c7802 */ /* 0x000fe20000000f00 */
[----:B------:R-:W-:-:S05]  /*52f0*/  UMOV UR7, 0x3e5ade15 ;  /* 0x3e5ade1500077882 */ /* 0x000fca0000000000 */
[----:B------:R-:W-:Y:S01]  /*5300*/  DFMA R44, R46, UR6, R44 ;  /* 0x000000062e2c7c2b */ /* 0x000fe2000800002c */
[----:B------:R-:W-:Y:S01]  /*5310*/  UMOV UR6, 0x62401315 ;  /* 0x6240131500067882 */ /* 0x000fe20000000000 */
[----:B------:R-:W-:-:S06]  /*5320*/  UMOV UR7, 0x3ec71dee ;  /* 0x3ec71dee00077882 */ /* 0x000fcc0000000000 */
[----:B------:R-:W-:Y:S01]  /*5330*/  DFMA R44, R46, R44, UR6 ;  /* 0x000000062e2c7e2b */ /* 0x000fe2000800002c */
        /* <DEDUP_REMOVED lines=20> */
[----:B------:R-:W-:-:S08]  /*5480*/  DFMA R44, R46, R44, UR6 ;  /* 0x000000062e2c7e2b */ /* 0x000fd0000800002c */
[----:B------:R-:W-:-:S08]  /*5490*/  DFMA R44, R46, R44, 1 ;  /* 0x3ff000002e2c742b */ /* 0x000fd0000000002c */
[----:B------:R-:W-:-:S10]  /*54a0*/  DFMA R44, R46, R44, 1 ;  /* 0x3ff000002e2c742b */ /* 0x000fd4000000002c */
[----:B------:R-:W-:Y:S02]  /*54b0*/  LEA R47, R40, R45, 0x14 ;  /* 0x0000002d282f7211 */ /* 0x000fe400078ea0ff */
[----:B------:R-:W-:Y:S01]  /*54c0*/  MOV R46, R44 ;  /* 0x0000002c002e7202 */ /* 0x000fe20000000f00 */
[----:B------:R-:W-:Y:S06]  /*54d0*/  @!P2 BRA `(.L_x_125) ;  /* 0x000000000030a947 */ /* 0x000fec0003800000 */
[----:B------:R-:W-:Y:S01]  /*54e0*/  FSETP.GEU.AND P4, PT, |R43|, 4.2275390625, PT ;  /* 0x408748002b00780b */ /* 0x000fe20003f8e200 */
[C---:B------:R-:W-:Y:S02]  /*54f0*/  DADD R46, R42.reuse, +INF ;  /* 0x7ff000002a2e7429 */ /* 0x040fe40000000000 */
[----:B------:R-:W-:-:S08]  /*5500*/  DSETP.GEU.AND P2, PT, R42, RZ, PT ;  /* 0x000000ff2a00722a */ /* 0x000fd00003f4e000 */
[----:B------:R-:W-:Y:S02]  /*5510*/  FSEL R46, R46, RZ, P2 ;  /* 0x000000ff2e2e7208 */ /* 0x000fe40001000000 */
[----:B------:R-:W-:Y:S02]  /*5520*/  @!P4 LEA.HI R41, R40, R40, RZ, 0x1 ;  /* 0x000000282829c211 */ /* 0x000fe400078f08ff */
[----:B------:R-:W-:Y:S02]  /*5530*/  FSEL R47, R47, RZ, P2 ;  /* 0x000000ff2f2f7208 */ /* 0x000fe40001000000 */
[----:B------:R-:W-:-:S04]  /*5540*/  @!P4 SHF.R.S32.HI R41, RZ, 0x1, R41 ;  /* 0x00000001ff29c819 */ /* 0x000fc80000011429 */
[----:B------:R-:W-:Y:S02]  /*5550*/  @!P4 IADD3 R40, PT, PT, R40, -R41, RZ ;  /* 0x800000292828c210 */ /* 0x000fe40007ffe0ff */
[----:B------:R-:W-:Y:S02]  /*5560*/  @!P4 LEA R45, R41, R45, 0x14 ;  /* 0x0000002d292dc211 */ /* 0x000fe400078ea0ff */
[----:B------:R-:W-:Y:S02]  /*5570*/  @!P4 LEA R41, R40, 0x3ff00000, 0x14 ;  /* 0x3ff000002829c811 */ /* 0x000fe400078ea0ff */
[----:B------:R-:W-:-:S06]  /*5580*/  @!P4 MOV R40, RZ ;  /* 0x000000ff0028c202 */ /* 0x000fcc0000000f00 */
[----:B------:R-:W-:-:S11]  /*5590*/  @!P4 DMUL R46, R44, R40 ;  /* 0x000000282c2ec228 */ /* 0x000fd60000000000 */
.L_x_125:
[----:B------:R-:W-:Y:S01]  /*55a0*/  DFMA R48, R48, R46, R46 ;  /* 0x0000002e3030722b */ /* 0x000fe2000000002e */
[----:B------:R-:W-:Y:S01]  /*55b0*/  MOV R40, R2 ;  /* 0x0000000200287202 */ /* 0x000fe20000000f00 */
[----:B------:R-:W-:Y:S01]  /*55c0*/  DSETP.NEU.AND P2, PT, |R46|, +INF , PT ;  /* 0x7ff000002e00742a */ /* 0x000fe20003f4d200 */
[----:B------:R-:W-:-:S07]  /*55d0*/  MOV R41, 0x0 ;  /* 0x0000000000297802 */ /* 0x000fce0000000f00 */
[----:B------:R-:W-:Y:S02]  /*55e0*/  FSEL R43, R46, R48, !P2 ;  /* 0x000000302e2b7208 */ /* 0x000fe40005000000 */
[----:B------:R-:W-:Y:S01]  /*55f0*/  FSEL R46, R47, R49, !P2 ;  /* 0x000000312f2e7208 */ /* 0x000fe20005000000 */
[----:B------:R-:W-:Y:S06]  /*5600*/  RET.REL.NODEC R40 `(_Z12single_pixelPfS_S_S_Piii) ;  /* 0xffffffa8287c7950 */ /* 0x000fec0003c3ffff */
.L_x_126:
[----:B------:R-:W-:-:S00]  /*5610*/  BRA `(.L_x_126) ;  /* 0xfffffffc00fc7947 */ /* 0x000fc0000383ffff */
[----:B------:R-:W-:-:S00]  /*5620*/  NOP ;  /* 0x0000000000007918 */ /* 0x000fc00000000000 */
        /* <DEDUP_REMOVED lines=13> */
.L_x_129:


//--------------------- .nv.global.init           --------------------------
	.section	.nv.global.init,"aw",@progbits
	.align	4
.nv.global.init:
	.type		mrg32k3aM1SubSeq,@object
	.size		mrg32k3aM1SubSeq,(mrg32k3aM2SubSeq - mrg32k3aM1SubSeq)
mrg32k3aM1SubSeq:
        /*0000*/ 	.byte	0x0b, 0xcc, 0xee, 0x04, 0x73, 0x29, 0x8b, 0x6f, 0xf6, 0x53, 0x03, 0xf6, 0x23, 0xf6, 0xea, 0xda
        /* <DEDUP_REMOVED lines=125> */
	.type		mrg32k3aM2SubSeq,@object
	.size		mrg32k3aM2SubSeq,(mrg32k3aM1 - mrg32k3aM2SubSeq)
mrg32k3aM2SubSeq:
        /* <DEDUP_REMOVED lines=126> */
	.type		mrg32k3aM1,@object
	.size		mrg32k3aM1,(mrg32k3aM1Seq - mrg32k3aM1)
mrg32k3aM1:
        /* <DEDUP_REMOVED lines=144> */
	.type		mrg32k3aM1Seq,@object
	.size		mrg32k3aM1Seq,(mrg32k3aM2 - mrg32k3aM1Seq)
mrg32k3aM1Seq:
        /* <DEDUP_REMOVED lines=144> */
	.type		mrg32k3aM2,@object
	.size		mrg32k3aM2,(mrg32k3aM2Seq - mrg32k3aM2)
mrg32k3aM2:
        /* <DEDUP_REMOVED lines=144> */
	.type		mrg32k3aM2Seq,@object
	.size		mrg32k3aM2Seq,(precalc_xorwow_matrix - mrg32k3aM2Seq)
mrg32k3aM2Seq:
        /* <DEDUP_REMOVED lines=144> */
	.type		precalc_xorwow_matrix,@object
	.size		precalc_xorwow_matrix,(precalc_xorwow_offset_matrix - precalc_xorwow_matrix)
precalc_xorwow_matrix:
        /* <DEDUP_REMOVED lines=6400> */
	.type		precalc_xorwow_offset_matrix,@object
	.size		precalc_xorwow_offset_matrix,(.L_1 - precalc_xorwow_offset_matrix)
precalc_xorwow_offset_matrix:
        /* <DEDUP_REMOVED lines=6400> */
.L_1:


//--------------------- .nv.shared.reserved.0     --------------------------
	.section	.nv.shared.reserved.0,"aw",@nobits
	.weak		__nv_reservedSMEM_offset_0_alias
	.size		__nv_reservedSMEM_offset_0_alias, 0, 64
	.other		__nv_reservedSMEM_offset_0_alias,@"STO_CUDA_RESERVED_SHARED STV_DEFAULT"
__nv_reservedSMEM_offset_0_alias:
	.zero		0
	.zero		64


//--------------------- .nv.constant0._Z12single_pixelPfS_S_S_Piii --------------------------
	.section	.nv.constant0._Z12single_pixelPfS_S_S_Piii,"a",@progbits
	.sectionflags	@""
	.align	4
.nv.constant0._Z12single_pixelPfS_S_S_Piii:
	.zero		944


//--------------------- SYMBOLS --------------------------

	.type		.nv.reservedSmem.offset0,@object
	.size		.nv.reservedSmem.offset0,0x4
